	.target	sm_90a

	.elftype	@"ET_EXEC"


//--------------------- .note.nv.tkinfo           --------------------------
	.section	.note.nv.tkinfo,"",@"SHT_NOTE"
	.sectionflags	@"SHF_NOTE_NV_TKINFO"
	.tkinfo
        /*0018*/ 	.word	0x00000002
        /*0030*/ 	.string	""
        /*0030*/ 	.string	"ptxas"
        /*0030*/ 	.string	"Cuda compilation tools, release 13.0, V13.0.88"
        /*0030*/ 	.string	"Build cuda_13.0.r13.0/compiler.36424714_0"
        /*0030*/ 	.string	"-v  -suppress-debug-info  -lineinfo  -arch sm_90a "



//--------------------- .note.nv.cuinfo           --------------------------
	.section	.note.nv.cuinfo,"",@"SHT_NOTE"
	.sectionflags	@"SHF_NOTE_NV_CUINFO"
        /*0018*/ 	.short	0x0002
        /*001a*/ 	.short	0x005a
        /*001c*/ 	.short	0x0082
	.zero		2


//--------------------- .nv.info                  --------------------------
	.section	.nv.info,"",@"SHT_CUDA_INFO"
	.align	4


	//----- nvinfo : EIATTR_REGCOUNT
	.align		4
        /*0000*/ 	.byte	0x04, 0x2f
        /*0002*/ 	.short	(.L_1 - .L_0)
	.align		4
.L_0:
        /*0004*/ 	.word	index@(gluon_wgmma)
        /*0008*/ 	.word	0x0000009a


	//----- nvinfo : EIATTR_FRAME_SIZE
	.align		4
.L_1:
        /*000c*/ 	.byte	0x04, 0x11
        /*000e*/ 	.short	(.L_3 - .L_2)
	.align		4
.L_2:
        /*0010*/ 	.word	index@(gluon_wgmma)
        /*0014*/ 	.word	0x00000000


	//----- nvinfo : EIATTR_MIN_STACK_SIZE
	.align		4
.L_3:
        /*0018*/ 	.byte	0x04, 0x12
        /*001a*/ 	.short	(.L_5 - .L_4)
	.align		4
.L_4:
        /*001c*/ 	.word	index@(gluon_wgmma)
        /*0020*/ 	.word	0x00000000
.L_5:


//--------------------- .nv.compat                --------------------------
	.section	.nv.compat,"",@"SHT_CUDA_COMPAT_INFO"
	.align	4
        /*0000*/ 	.byte	0x02, 0x09, 0x01, 0x00, 0x02, 0x02, 0x04, 0x00, 0x02, 0x05, 0x05, 0x00, 0x03, 0x07, 0x01, 0x01
        /*0010*/ 	.byte	0x02, 0x03, 0x03, 0x00, 0x02, 0x06, 0x01, 0x00, 0x04, 0x0b, 0x08, 0x00, 0x00, 0x00, 0x00, 0x00
        /*0020*/ 	.byte	0x00, 0x00, 0x00, 0x00


//--------------------- .nv.info.gluon_wgmma      --------------------------
	.section	.nv.info.gluon_wgmma,"",@"SHT_CUDA_INFO"
	.sectionflags	@""
	.align	4


	//----- nvinfo : EIATTR_CUDA_API_VERSION
	.align		4
        /*0000*/ 	.byte	0x04, 0x37
        /*0002*/ 	.short	(.L_7 - .L_6)
.L_6:
        /*0004*/ 	.word	0x00000082


	//----- nvinfo : EIATTR_KPARAM_INFO
	.align		4
.L_7:
        /*0008*/ 	.byte	0x04, 0x17
        /*000a*/ 	.short	(.L_9 - .L_8)
.L_8:
        /*000c*/ 	.word	0x00000000
        /*0010*/ 	.short	0x000a
        /*0012*/ 	.short	0x0048
        /*0014*/ 	.byte	0x00, 0xf4, 0x21, 0x00


	//----- nvinfo : EIATTR_KPARAM_INFO
	.align		4
.L_9:
        /*0018*/ 	.byte	0x04, 0x17
        /*001a*/ 	.short	(.L_11 - .L_10)
.L_10:
        /*001c*/ 	.word	0x00000000
        /*0020*/ 	.short	0x0009
        /*0022*/ 	.short	0x0040
        /*0024*/ 	.byte	0x00, 0xf4, 0x21, 0x00


	//----- nvinfo : EIATTR_KPARAM_INFO
	.align		4
.L_11:
        /*0028*/ 	.byte	0x04, 0x17
        /*002a*/ 	.short	(.L_13 - .L_12)
.L_12:
        /*002c*/ 	.word	0x00000000
        /*0030*/ 	.short	0x0008
        /*0032*/ 	.short	0x0038
        /*0034*/ 	.byte	0x00, 0xf0, 0x21, 0x00


	//----- nvinfo : EIATTR_KPARAM_INFO
	.align		4
.L_13:
        /*0038*/ 	.byte	0x04, 0x17
        /*003a*/ 	.short	(.L_15 - .L_14)
.L_14:
        /*003c*/ 	.word	0x00000000
        /*0040*/ 	.short	0x0007
        /*0042*/ 	.short	0x0030
        /*0044*/ 	.byte	0x00, 0xf0, 0x21, 0x00


	//----- nvinfo : EIATTR_KPARAM_INFO
	.align		4
.L_15:
        /*0048*/ 	.byte	0x04, 0x17
        /*004a*/ 	.short	(.L_17 - .L_16)
.L_16:
        /*004c*/ 	.word	0x00000000
        /*0050*/ 	.short	0x0006
        /*0052*/ 	.short	0x0028
        /*0054*/ 	.byte	0x00, 0xf0, 0x21, 0x00


	//----- nvinfo : EIATTR_KPARAM_INFO
	.align		4
.L_17:
        /*0058*/ 	.byte	0x04, 0x17
        /*005a*/ 	.short	(.L_19 - .L_18)
.L_18:
        /*005c*/ 	.word	0x00000000
        /*0060*/ 	.short	0x0005
        /*0062*/ 	.short	0x0020
        /*0064*/ 	.byte	0x00, 0xf0, 0x11, 0x00


	//----- nvinfo : EIATTR_KPARAM_INFO
	.align		4
.L_19:
        /*0068*/ 	.byte	0x04, 0x17
        /*006a*/ 	.short	(.L_21 - .L_20)
.L_20:
        /*006c*/ 	.word	0x00000000
        /*0070*/ 	.short	0x0004
        /*0072*/ 	.short	0x001c
        /*0074*/ 	.byte	0x00, 0xf0, 0x11, 0x00


	//----- nvinfo : EIATTR_KPARAM_INFO
	.align		4
.L_21:
        /*0078*/ 	.byte	0x04, 0x17
        /*007a*/ 	.short	(.L_23 - .L_22)
.L_22:
        /*007c*/ 	.word	0x00000000
        /*0080*/ 	.short	0x0003
        /*0082*/ 	.short	0x0018
        /*0084*/ 	.byte	0x00, 0xf0, 0x11, 0x00


	//----- nvinfo : EIATTR_KPARAM_INFO
	.align		4
.L_23:
        /*0088*/ 	.byte	0x04, 0x17
        /*008a*/ 	.short	(.L_25 - .L_24)
.L_24:
        /*008c*/ 	.word	0x00000000
        /*0090*/ 	.short	0x0002
        /*0092*/ 	.short	0x0010
        /*0094*/ 	.byte	0x00, 0xf4, 0x21, 0x00


	//----- nvinfo : EIATTR_KPARAM_INFO
	.align		4
.L_25:
        /*0098*/ 	.byte	0x04, 0x17
        /*009a*/ 	.short	(.L_27 - .L_26)
.L_26:
        /*009c*/ 	.word	0x00000000
        /*00a0*/ 	.short	0x0001
        /*00a2*/ 	.short	0x0008
        /*00a4*/ 	.byte	0x00, 0xf4, 0x21, 0x00


	//----- nvinfo : EIATTR_KPARAM_INFO
	.align		4
.L_27:
        /*00a8*/ 	.byte	0x04, 0x17
        /*00aa*/ 	.short	(.L_29 - .L_28)
.L_28:
        /*00ac*/ 	.word	0x00000000
        /*00b0*/ 	.short	0x0000
        /*00b2*/ 	.short	0x0000
        /*00b4*/ 	.byte	0x00, 0xf4, 0x21, 0x00


	//----- nvinfo : EIATTR_SPARSE_MMA_MASK
	.align		4
.L_29:
        /*00b8*/ 	.byte	0x03, 0x50
        /*00ba*/ 	.short	0x0000


	//----- nvinfo : EIATTR_MAXREG_COUNT
	.align		4
        /*00bc*/ 	.byte	0x03, 0x1b
        /*00be*/ 	.short	0x00ff


	//----- nvinfo : EIATTR_NUM_BARRIERS
	.align		4
        /*00c0*/ 	.byte	0x02, 0x4c
        /*00c2*/ 	.byte	0x01
	.zero		1


	//----- nvinfo : EIATTR_MERCURY_ISA_VERSION
	.align		4
        /*00c4*/ 	.byte	0x03, 0x5f
        /*00c6*/ 	.short	0x0101


	//----- nvinfo : EIATTR_INT_WARP_WIDE_INSTR_OFFSETS
	.align		4
        /*00c8*/ 	.byte	0x04, 0x31
        /*00ca*/ 	.short	(.L_31 - .L_30)


	//   ....[0]....
.L_30:
        /*00cc*/ 	.word	0x00001320


	//   ....[1]....
        /*00d0*/ 	.word	0x000013b0


	//   ....[2]....
        /*00d4*/ 	.word	0x00001d40


	//   ....[3]....
        /*00d8*/ 	.word	0x00001d50


	//   ....[4]....
        /*00dc*/ 	.word	0x00001dd0


	//   ....[5]....
        /*00e0*/ 	.word	0x00001de0


	//   ....[6]....
        /*00e4*/ 	.word	0x00002800


	//   ....[7]....
        /*00e8*/ 	.word	0x00002810


	//----- nvinfo : EIATTR_COOP_GROUP_MASK_REGIDS
	.align		4
.L_31:
        /*00ec*/ 	.byte	0x04, 0x29
        /*00ee*/ 	.short	(.L_33 - .L_32)


	//   ....[0]....
.L_32:
        /*00f0*/ 	.word	0xffffffff


	//   ....[1]....
        /*00f4*/ 	.word	0xffffffff


	//   ....[2]....
        /*00f8*/ 	.word	0xffffffff


	//----- nvinfo : EIATTR_COOP_GROUP_INSTR_OFFSETS
	.align		4
.L_33:
        /*00fc*/ 	.byte	0x04, 0x28
        /*00fe*/ 	.short	(.L_35 - .L_34)


	//   ....[0]....
.L_34:
        /*0100*/ 	.word	0x00000150


	//   ....[1]....
        /*0104*/ 	.word	0x00000700


	//   ....[2]....
        /*0108*/ 	.word	0x00000cf0


	//----- nvinfo : EIATTR_MBARRIER_INSTR_OFFSETS
	.align		4
.L_35:
        /*010c*/ 	.byte	0x04, 0x39
        /*010e*/ 	.short	(.L_37 - .L_36)


	//   ....[0]....
.L_36:
        /*0110*/ 	.word	0x00001470
        /*0114*/ 	.word	0x000000ff
        /*0118*/ 	.word	0x00018000
        /*011c*/ 	.short	0x0100
        /*011e*/ 	.byte	0x3a
	.zero		1


	//   ....[1]....
        /*0120*/ 	.word	0x00001eb0
        /*0124*/ 	.word	0x000000ff
        /*0128*/ 	.word	0x00018000
        /*012c*/ 	.short	0x010a
        /*012e*/ 	.byte	0x3a
	.zero		1


	//   ....[2]....
        /*0130*/ 	.word	0x000022e0
        /*0134*/ 	.word	0x000000ff
        /*0138*/ 	.word	0x00018000
        /*013c*/ 	.short	0x0108
        /*013e*/ 	.byte	0x3a
	.zero		1


	//   ....[3]....
        /*0140*/ 	.word	0x000028a0
        /*0144*/ 	.word	0x000000ff
        /*0148*/ 	.word	0x00018000
        /*014c*/ 	.short	0x010a
        /*014e*/ 	.byte	0x3a
	.zero		1


	//----- nvinfo : EIATTR_NUM_MBARRIERS
	.align		4
.L_37:
        /*0150*/ 	.byte	0x03, 0x38
        /*0152*/ 	.short	0x0001


	//----- nvinfo : EIATTR_EXIT_INSTR_OFFSETS
	.align		4
        /*0154*/ 	.byte	0x04, 0x1c
        /*0156*/ 	.short	(.L_39 - .L_38)


	//   ....[0]....
.L_38:
        /*0158*/ 	.word	0x00002890


	//----- nvinfo : EIATTR_REQNTID
	.align		4
.L_39:
        /*015c*/ 	.byte	0x04, 0x10
        /*015e*/ 	.short	(.L_41 - .L_40)
.L_40:
        /*0160*/ 	.word	0x00000100
        /*0164*/ 	.word	0x00000001
        /*0168*/ 	.word	0x00000001


	//----- nvinfo : EIATTR_CRS_STACK_SIZE
	.align		4
.L_41:
        /*016c*/ 	.byte	0x04, 0x1e
        /*016e*/ 	.short	(.L_43 - .L_42)
.L_42:
        /*0170*/ 	.word	0x00000000


	//----- nvinfo : EIATTR_CBANK_PARAM_SIZE
	.align		4
.L_43:
        /*0174*/ 	.byte	0x03, 0x19
        /*0176*/ 	.short	0x0050


	//----- nvinfo : EIATTR_PARAM_CBANK
	.align		4
        /*0178*/ 	.byte	0x04, 0x0a
        /*017a*/ 	.short	(.L_45 - .L_44)
	.align		4
.L_44:
        /*017c*/ 	.word	index@(.nv.constant0.gluon_wgmma)
        /*0180*/ 	.short	0x0210
        /*0182*/ 	.short	0x0050


	//----- nvinfo : EIATTR_SW_WAR
	.align		4
.L_45:
        /*0184*/ 	.byte	0x04, 0x36
        /*0186*/ 	.short	(.L_47 - .L_46)
.L_46:
        /*0188*/ 	.word	0x00000008
.L_47:


//--------------------- .nv.callgraph             --------------------------
	.section	.nv.callgraph,"",@"SHT_CUDA_CALLGRAPH"
	.align	4
	.sectionentsize	8
	.align		4
        /*0000*/ 	.word	0x00000000
	.align		4
        /*0004*/ 	.word	0xffffffff
	.align		4
        /*0008*/ 	.word	0x00000000
	.align		4
        /*000c*/ 	.word	0xfffffffe
	.align		4
        /*0010*/ 	.word	0x00000000
	.align		4
        /*0014*/ 	.word	0xfffffffd
	.align		4
        /*0018*/ 	.word	0x00000000
	.align		4
        /*001c*/ 	.word	0xfffffffc


//--------------------- .text.gluon_wgmma         --------------------------
	.section	.text.gluon_wgmma,"ax",@progbits
	.align	128
        .global         gluon_wgmma
        .type           gluon_wgmma,@function
        .size           gluon_wgmma,(.L_x_52 - gluon_wgmma)
        .other          gluon_wgmma,@"STO_CUDA_ENTRY STV_DEFAULT"
gluon_wgmma:
.text.gluon_wgmma:
[----:B------:R-:W-:Y:S01]  /*0000*/  LDC R1, c[0x0][0x28] ;  /* 0x00000a00ff017b82 */ /* 0x000fe20000000800 */
[----:B------:R-:W1:Y:S07]  /*0010*/  S2R R0, SR_TID.X ;  /* 0x0000000000007919 */ /* 0x000e6e0000002100 */
[----:B------:R-:W2:Y:S01]  /*0020*/  S2UR UR4, SR_CgaCtaId ;  /* 0x00000000000479c3 */ /* 0x000ea20000008800 */
[----:B------:R-:W-:Y:S01]  /*0030*/  UMOV UR58, 0x400 ;  /* 0x00000400003a7882 */ /* 0x000fe20000000000 */
[----:B------:R-:W-:Y:S01]  /*0040*/  ULDC UR6, c[0x0][0xc] ;  /* 0x0000030000067ab9 */ /* 0x000fe20000000800 */
[----:B------:R-:W-:Y:S01]  /*0050*/  ULDC.64 UR52, c[0x0][0x250] ;  /* 0x0000940000347ab9 */ /* 0x000fe20000000a00 */
[----:B------:R-:W-:Y:S04]  /*0060*/  BSSY B0, `(.L_x_0) ;  /* 0x000001e000007945 */ /* 0x000fe80003800000 */
[----:B------:R-:W3:Y:S08]  /*0070*/  LDC R4, c[0x0][0x228] ;  /* 0x00008a00ff047b82 */ /* 0x000ef00000000800 */
[----:B------:R-:W4:Y:S08]  /*0080*/  LDC R14, c[0x0][0x230] ;  /* 0x00008c00ff0e7b82 */ /* 0x000f300000000800 */
[----:B------:R-:W-:Y:S01]  /*0090*/  S2UR UR54, SR_CTAID.Y ;  /* 0x00000000003679c3 */ /* 0x000fe20000002600 */
[----:B--2---:R-:W-:-:S03]  /*00a0*/  ULEA UR58, UR4, UR58, 0x18 ;  /* 0x0000003a043a7291 */ /* 0x004fc6000f8ec03f */
[----:B------:R-:W-:Y:S01]  /*00b0*/  ULDC UR4, c[0x0][0x10] ;  /* 0x0000040000047ab9 */ /* 0x000fe20000000800 */
[----:B-1----:R-:W-:-:S03]  /*00c0*/  LOP3.LUT R6, R0, 0xff, RZ, 0xc0, !PT ;  /* 0x000000ff00067812 */ /* 0x002fc600078ec0ff */
[----:B------:R-:W1:Y:S01]  /*00d0*/  S2UR UR5, SR_CTAID.Z ;  /* 0x00000000000579c3 */ /* 0x000e620000002700 */
[----:B---3--:R-:W-:Y:S01]  /*00e0*/  VIADD R4, R4, 0xffffffff ;  /* 0xffffffff04047836 */ /* 0x008fe20000000000 */
[C---:B------:R-:W-:Y:S02]  /*00f0*/  ISETP.GE.U32.AND P0, PT, R6.reuse, 0x20, PT ;  /* 0x000000200600780c */ /* 0x040fe40003f06070 */
[C---:B------:R-:W-:Y:S02]  /*0100*/  ISETP.NE.U32.AND P2, PT, R6.reuse, RZ, PT ;  /* 0x000000ff0600720c */ /* 0x040fe40003f45070 */
[----:B------:R-:W-:Y:S02]  /*0110*/  LEA R12, R6, UR58, 0x2 ;  /* 0x0000003a060c7c11 */ /* 0x000fe4000f8e10ff */
[----:B------:R-:W2:Y:S01]  /*0120*/  S2UR UR55, SR_CTAID.X ;  /* 0x00000000003779c3 */ /* 0x000ea20000002500 */
[----:B----4-:R-:W-:-:S06]  /*0130*/  VIADD R9, R14, 0xffffffff ;  /* 0xffffffff0e097836 */ /* 0x010fcc0000000000 */
[----:B------:R3:W-:Y:S01]  /*0140*/  @!P0 STS [R12], RZ ;  /* 0x000000ff0c008388 */ /* 0x0007e20000000800 */
[----:B------:R-:W-:-:S03]  /*0150*/  NOP ;  /* 0x0000000000007918 */ /* 0x000fc60000000000 */
[----:B------:R3:W-:Y:S01]  /*0160*/  @!P2 STS [UR58+0x24], R4 ;  /* 0x00002404ff00a988 */ /* 0x0007e2000800083a */
[----:B-1----:R-:W-:-:S03]  /*0170*/  UIMAD UR4, UR5, UR4, UR54 ;  /* 0x00000004050472a4 */ /* 0x002fc6000f8e0236 */
[----:B------:R3:W-:Y:S01]  /*0180*/  @!P2 STS [UR58+0x20], R9 ;  /* 0x00002009ff00a988 */ /* 0x0007e2000800083a */
[----:B--2---:R-:W-:-:S04]  /*0190*/  UIMAD UR4, UR4, UR6, UR55 ;  /* 0x00000006040472a4 */ /* 0x004fc8000f8e0237 */
[----:B------:R-:W-:-:S04]  /*01a0*/  UIMAD UR8, UR4, 0x180, URZ ;  /* 0x00000180040878a4 */ /* 0x000fc8000f8e023f */
[----:B------:R-:W-:-:S04]  /*01b0*/  UIADD3 UR4, UP0, UR8, UR52, URZ ;  /* 0x0000003408047290 */ /* 0x000fc8000ff1e03f */
[----:B------:R-:W-:Y:S01]  /*01c0*/  ULEA.HI.X.SX32 UR5, UR8, UR53, 0x1, UP0 ;  /* 0x0000003508057291 */ /* 0x000fe200080f0e3f */
[----:B---3--:R-:W-:Y:S11]  /*01d0*/  @P2 BRA `(.L_x_1) ;  /* 0x0000000000182947 */ /* 0x008ff60003800000 */
[----:B------:R-:W1:Y:S01]  /*01e0*/  LDS R2, [UR58+0x8] ;  /* 0x0000083aff027984 */ /* 0x000e620008000800 */
[----:B------:R-:W2:Y:S01]  /*01f0*/  LDC.64 R10, c[0x0][0x210] ;  /* 0x00008400ff0a7b82 */ /* 0x000ea20000000a00 */
[----:B------:R-:W-:Y:S02]  /*0200*/  IMAD.MOV.U32 R3, RZ, RZ, 0x70 ;  /* 0x00000070ff037424 */ /* 0x000fe400078e00ff */
[----:B--2---:R2:W-:Y:S03]  /*0210*/  STS.64 [UR58], R10 ;  /* 0x0000000aff007988 */ /* 0x0045e60008000a3a */
[----:B-1----:R-:W-:-:S05]  /*0220*/  LOP3.LUT R2, R2, 0x10, R3, 0xd8, !PT ;  /* 0x0000001002027812 */ /* 0x002fca00078ed803 */
[----:B------:R2:W-:Y:S02]  /*0230*/  STS [UR58+0x8], R2 ;  /* 0x00000802ff007988 */ /* 0x0005e4000800083a */
.L_x_1:
[----:B------:R-:W-:Y:S05]  /*0240*/  BSYNC B0 ;  /* 0x0000000000007941 */ /* 0x000fea0003800000 */
.L_x_0:
[----:B------:R-:W-:Y:S04]  /*0250*/  BSSY B0, `(.L_x_2) ;  /* 0x000000a000007945 */ /* 0x000fe80003800000 */
[----:B------:R-:W-:Y:S05]  /*0260*/  @P2 BRA `(.L_x_3) ;  /* 0x0000000000202947 */ /* 0x000fea0003800000 */
[----:B--2---:R-:W1:Y:S01]  /*0270*/  LDS R2, [UR58+0x34] ;  /* 0x0000343aff027984 */ /* 0x004e620008000800 */
[----:B------:R-:W-:Y:S02]  /*0280*/  IMAD.MOV.U32 R3, RZ, RZ, 0x3f000000 ;  /* 0x3f000000ff037424 */ /* 0x000fe400078e00ff */
[----:B------:R-:W-:Y:S01]  /*0290*/  @!P2 IMAD.MOV.U32 R5, RZ, RZ, 0xff ;  /* 0x000000ffff05a424 */ /* 0x000fe200078e00ff */
[----:B------:R-:W2:Y:S02]  /*02a0*/  @!P2 LDS R8, [UR58+0x38] ;  /* 0x0000383aff08a984 */ /* 0x000ea40008000800 */
[----:B-1----:R-:W-:Y:S02]  /*02b0*/  LOP3.LUT R2, R2, 0xff000000, R3, 0xb8, !PT ;  /* 0xff00000002027812 */ /* 0x002fe400078eb803 */
[----:B--2---:R-:W-:-:S03]  /*02c0*/  @!P2 LOP3.LUT R3, R8, 0xff, R5, 0xb8, !PT ;  /* 0x000000ff0803a812 */ /* 0x004fc600078eb805 */
[----:B------:R1:W-:Y:S04]  /*02d0*/  STS [UR58+0x34], R2 ;  /* 0x00003402ff007988 */ /* 0x0003e8000800083a */
[----:B------:R1:W-:Y:S02]  /*02e0*/  @!P2 STS [UR58+0x38], R3 ;  /* 0x00003803ff00a988 */ /* 0x0003e4000800083a */
.L_x_3:
[----:B------:R-:W-:Y:S05]  /*02f0*/  BSYNC B0 ;  /* 0x0000000000007941 */ /* 0x000fea0003800000 */
.L_x_2:
[----:B------:R-:W-:Y:S04]  /*0300*/  BSSY B0, `(.L_x_4) ;  /* 0x000000e000007945 */ /* 0x000fe80003800000 */
[----:B------:R-:W-:Y:S05]  /*0310*/  @P2 BRA `(.L_x_5) ;  /* 0x0000000000302947 */ /* 0x000fea0003800000 */
[----:B-1----:R-:W1:Y:S01]  /*0320*/  LDS R3, [UR58+0x34] ;  /* 0x0000343aff037984 */ /* 0x002e620008000800 */
[----:B--2---:R-:W2:Y:S03]  /*0330*/  LDC.64 R10, c[0x0][0x238] ;  /* 0x00008e00ff0a7b82 */ /* 0x004ea60000000a00 */
[----:B------:R-:W3:Y:S01]  /*0340*/  LDS R2, [UR58+0x1c] ;  /* 0x00001c3aff027984 */ /* 0x000ee20008000800 */
[C---:B--2---:R-:W-:Y:S01]  /*0350*/  SHF.L.U64.HI R8, R10.reuse, 0x1, R11 ;  /* 0x000000010a087819 */ /* 0x044fe2000001020b */
[----:B------:R-:W-:-:S03]  /*0360*/  IMAD.SHL.U32 R5, R10, 0x2, RZ ;  /* 0x000000020a057824 */ /* 0x000fc600078e00ff */
[--C-:B------:R-:W-:Y:S02]  /*0370*/  SHF.R.U32.HI R7, RZ, 0x4, R8.reuse ;  /* 0x00000004ff077819 */ /* 0x100fe40000011608 */
[----:B------:R-:W-:-:S05]  /*0380*/  SHF.R.U64 R5, R5, 0x4, R8 ;  /* 0x0000000405057819 */ /* 0x000fca0000001208 */
[----:B------:R4:W-:Y:S01]  /*0390*/  STS [UR58+0xc], R5 ;  /* 0x00000c05ff007988 */ /* 0x0009e2000800083a */
[----:B-1----:R-:W-:Y:S02]  /*03a0*/  LOP3.LUT R3, R3, 0x7, RZ, 0xb8, !PT ;  /* 0x0000000703037812 */ /* 0x002fe400078eb8ff */
[----:B---3--:R-:W-:-:S03]  /*03b0*/  LOP3.LUT R2, R2, 0xf, R7, 0xb8, !PT ;  /* 0x0000000f02027812 */ /* 0x008fc600078eb807 */
[----:B------:R4:W-:Y:S04]  /*03c0*/  STS [UR58+0x34], R3 ;  /* 0x00003403ff007988 */ /* 0x0009e8000800083a */
[----:B------:R4:W-:Y:S02]  /*03d0*/  STS [UR58+0x1c], R2 ;  /* 0x00001c02ff007988 */ /* 0x0009e4000800083a */
.L_x_5:
[----:B------:R-:W-:Y:S05]  /*03e0*/  BSYNC B0 ;  /* 0x0000000000007941 */ /* 0x000fea0003800000 */
.L_x_4:
[----:B------:R-:W-:Y:S04]  /*03f0*/  BSSY B1, `(.L_x_6) ;  /* 0x000001b000017945 */ /* 0x000fe80003800000 */
[----:B------:R-:W-:Y:S01]  /*0400*/  BSSY B0, `(.L_x_7) ;  /* 0x0000016000007945 */ /* 0x000fe20003800000 */
[----:B------:R-:W-:-:S03]  /*0410*/  IMAD.MOV.U32 R13, RZ, RZ, RZ ;  /* 0x000000ffff0d7224 */ /* 0x000fc600078e00ff */
[----:B------:R-:W-:Y:S05]  /*0420*/  @P2 BRA `(.L_x_8) ;  /* 0x0000000000202947 */ /* 0x000fea0003800000 */
[----:B-12-4-:R-:W1:Y:S02]  /*0430*/  LDS R2, [UR58+0x34] ;  /* 0x0000343aff027984 */ /* 0x016e640008000800 */
[----:B-1----:R-:W-:-:S05]  /*0440*/  LOP3.LUT R2, R2, 0x38, RZ, 0xb8, !PT ;  /* 0x0000003802027812 */ /* 0x002fca00078eb8ff */
[----:B------:R1:W-:Y:S01]  /*0450*/  STS [UR58+0x34], R2 ;  /* 0x00003402ff007988 */ /* 0x0003e2000800083a */
[----:B------:R-:W-:Y:S05]  /*0460*/  @P2 BRA `(.L_x_9) ;  /* 0x0000000000202947 */ /* 0x000fea0003800000 */
[----:B-1----:R-:W1:Y:S01]  /*0470*/  LDS R2, [UR58+0x8] ;  /* 0x0000083aff027984 */ /* 0x002e620008000800 */
[----:B------:R-:W-:-:S05]  /*0480*/  IMAD.MOV.U32 R3, RZ, RZ, 0x780 ;  /* 0x00000780ff037424 */ /* 0x000fca00078e00ff */
[----:B-1----:R-:W-:-:S05]  /*0490*/  LOP3.LUT R2, R2, 0x500, R3, 0xd8, !PT ;  /* 0x0000050002027812 */ /* 0x002fca00078ed803 */
[----:B------:R3:W-:Y:S02]  /*04a0*/  STS [UR58+0x8], R2 ;  /* 0x00000802ff007988 */ /* 0x0007e4000800083a */
.L_x_8:
[----:B------:R-:W-:Y:S05]  /*04b0*/  @P2 BRA `(.L_x_10) ;  /* 0x0000000000282947 */ /* 0x000fea0003800000 */
[----:B-1234-:R-:W1:Y:S02]  /*04c0*/  LDS R2, [UR58+0x8] ;  /* 0x0000083aff027984 */ /* 0x01ee640008000800 */
[----:B-1----:R-:W-:-:S05]  /*04d0*/  LOP3.LUT R2, R2, 0x1800, RZ, 0xb8, !PT ;  /* 0x0000180002027812 */ /* 0x002fca00078eb8ff */
[----:B------:R2:W-:Y:S02]  /*04e0*/  STS [UR58+0x8], R2 ;  /* 0x00000802ff007988 */ /* 0x0005e4000800083a */
.L_x_9:
[----:B------:R-:W-:Y:S05]  /*04f0*/  @P2 BREAK B0 ;  /* 0x0000000000002942 */ /* 0x000fea0003800000 */
[----:B------:R-:W-:Y:S05]  /*0500*/  @P2 BRA `(.L_x_11) ;  /* 0x0000000000242947 */ /* 0x000fea0003800000 */
[----:B------:R-:W3:Y:S01]  /*0510*/  LDS R3, [UR58+0x8] ;  /* 0x0000083aff037984 */ /* 0x000ee20008000800 */
[----:B-12---:R-:W-:-:S05]  /*0520*/  IMAD.MOV.U32 R2, RZ, RZ, 0x6000 ;  /* 0x00006000ff027424 */ /* 0x006fca00078e00ff */
[----:B---3--:R-:W-:-:S04]  /*0530*/  LOP3.LUT R2, R3, 0x6000, R2, 0xd8, !PT ;  /* 0x0000600003027812 */ /* 0x008fc800078ed802 */
[----:B------:R-:W-:-:S05]  /*0540*/  LOP3.LUT R2, R2, 0x400000, RZ, 0xb8, !PT ;  /* 0x0040000002027812 */ /* 0x000fca00078eb8ff */
[----:B------:R5:W-:Y:S02]  /*0550*/  STS [UR58+0x8], R2 ;  /* 0x00000802ff007988 */ /* 0x000be4000800083a */
.L_x_10:
[----:B------:R-:W-:Y:S05]  /*0560*/  BSYNC B0 ;  /* 0x0000000000007941 */ /* 0x000fea0003800000 */
.L_x_7:
[----:B-12345:R-:W1:Y:S02]  /*0570*/  @!P2 LDS R2, [UR58+0x8] ;  /* 0x0000083aff02a984 */ /* 0x03ee640008000800 */
[----:B-1----:R-:W-:-:S05]  /*0580*/  @!P2 LOP3.LUT R2, R2, 0x8000, RZ, 0xb8, !PT ;  /* 0x000080000202a812 */ /* 0x002fca00078eb8ff */
[----:B------:R3:W-:Y:S02]  /*0590*/  @!P2 STS [UR58+0x8], R2 ;  /* 0x00000802ff00a988 */ /* 0x0007e4000800083a */
.L_x_11:
[----:B------:R-:W-:Y:S05]  /*05a0*/  BSYNC B1 ;  /* 0x0000000000017941 */ /* 0x000fea0003800000 */
.L_x_6:
[----:B------:R-:W-:Y:S05]  /*05b0*/  WARPSYNC.ALL ;  /* 0x0000000000007948 */ /* 0x000fea0003800000 */
[----:B------:R-:W-:Y:S05]  /*05c0*/  @P0 BRA `(.L_x_12) ;  /* 0x0000000000280947 */ /* 0x000fea0003800000 */
[----:B-123--:R-:W1:Y:S01]  /*05d0*/  S2R R2, SR_LANEID ;  /* 0x0000000000027919 */ /* 0x00ee620000000000 */
[----:B------:R-:W-:Y:S05]  /*05e0*/  WARPSYNC.ALL ;  /* 0x0000000000007948 */ /* 0x000fea0003800000 */
[----:B-1----:R-:W-:-:S05]  /*05f0*/  IMAD.SHL.U32 R5, R2, 0x4, RZ ;  /* 0x0000000402057824 */ /* 0x002fca00078e00ff */
[----:B------:R-:W1:Y:S01]  /*0600*/  LDS R7, [R5+UR58] ;  /* 0x0000003a05077984 */ /* 0x000e620008000800 */
[----:B------:R-:W-:-:S05]  /*0610*/  IADD3 R2, P1, R5, UR4, RZ ;  /* 0x0000000405027c10 */ /* 0x000fca000ff3e0ff */
[----:B------:R-:W-:-:S05]  /*0620*/  IMAD.X R3, RZ, RZ, UR5, P1 ;  /* 0x00000005ff037e24 */ /* 0x000fca00088e06ff */
[----:B-1----:R4:W5:Y:S01]  /*0630*/  ATOMG.E.EXCH.STRONG.GPU PT, RZ, [R2], R7 ;  /* 0x0000000702ff73a8 */ /* 0x00296200041ee100 */
[----:B------:R-:W-:-:S04]  /*0640*/  DEPBAR {5,4,3,2,1,0} ;  /* 0x0000003f0000791a */ /* 0x000fc80000000000 */
[----:B------:R4:W-:Y:S01]  /*0650*/  UTMACCTL.IV [UR4] ;  /* 0x00000000040079b9 */ /* 0x0009e20008000000 */
[----:B------:R-:W-:Y:S01]  /*0660*/  NOP ;  /* 0x0000000000007918 */ /* 0x000fe20000000000 */
.L_x_12:
[----:B------:R-:W-:Y:S05]  /*0670*/  @P0 BRA `(.L_x_13) ;  /* 0x00000000000c0947 */ /* 0x000fea0003800000 */
[----:B------:R0:W-:Y:S01]  /*0680*/  UTMACMDFLUSH ;  /* 0x00000000000079b7 */ /* 0x0001e20000000000 */
[----:B------:R-:W-:Y:S05]  /*0690*/  @P0 BRA `(.L_x_13) ;  /* 0x0000000000040947 */ /* 0x000fea0003800000 */
[----:B------:R-:W-:-:S04]  /*06a0*/  DEPBAR.LE SB0, 0x0 ;  /* 0x000080000000791a */ /* 0x000fc80000000000 */
.L_x_13:
[----:B------:R-:W-:Y:S05]  /*06b0*/  WARPSYNC.ALL ;  /* 0x0000000000007948 */ /* 0x000fea0003800000 */
[----:B-----5:R-:W-:Y:S06]  /*06c0*/  BAR.SYNC.DEFER_BLOCKING 0x0 ;  /* 0x0000000000007b1d */ /* 0x020fec0000010000 */
[----:B------:R-:W-:Y:S02]  /*06d0*/  BSSY B1, `(.L_x_14) ;  /* 0x000000b000017945 */ /* 0x000fe40003800000 */
[----:B------:R-:W-:Y:S06]  /*06e0*/  BAR.SYNC.DEFER_BLOCKING 0x0 ;  /* 0x0000000000007b1d */ /* 0x000fec0000010000 */
[----:B------:R5:W-:Y:S01]  /*06f0*/  @!P0 STS [R12], RZ ;  /* 0x000000ff0c008388 */ /* 0x000be20000000800 */
[----:B------:R-:W-:Y:S01]  /*0700*/  NOP ;  /* 0x0000000000007918 */ /* 0x000fe20000000000 */
[----:B------:R-:W-:Y:S05]  /*0710*/  @P2 BRA `(.L_x_15) ;  /* 0x0000000000182947 */ /* 0x000fea0003800000 */
[----:B-1234-:R-:W1:Y:S01]  /*0720*/  LDS R2, [UR58+0x8] ;  /* 0x0000083aff027984 */ /* 0x01ee620008000800 */
[----:B------:R-:W2:Y:S01]  /*0730*/  LDC.64 R10, c[0x0][0x218] ;  /* 0x00008600ff0a7b82 */ /* 0x000ea20000000a00 */
[----:B------:R-:W-:Y:S02]  /*0740*/  IMAD.MOV.U32 R3, RZ, RZ, 0x70 ;  /* 0x00000070ff037424 */ /* 0x000fe400078e00ff */
[----:B--2---:R2:W-:Y:S03]  /*0750*/  STS.64 [UR58], R10 ;  /* 0x0000000aff007988 */ /* 0x0045e60008000a3a */
[----:B-1----:R-:W-:-:S05]  /*0760*/  LOP3.LUT R2, R2, 0x10, R3, 0xd8, !PT ;  /* 0x0000001002027812 */ /* 0x002fca00078ed803 */
[----:B------:R2:W-:Y:S02]  /*0770*/  STS [UR58+0x8], R2 ;  /* 0x00000802ff007988 */ /* 0x0005e4000800083a */
.L_x_15:
[----:B----4-:R-:W-:Y:S05]  /*0780*/  BSYNC B1 ;  /* 0x0000000000017941 */ /* 0x010fea0003800000 */
.L_x_14:
[----:B------:R-:W-:Y:S04]  /*0790*/  BSSY B2, `(.L_x_16) ;  /* 0x000000f000027945 */ /* 0x000fe80003800000 */
[----:B------:R-:W-:Y:S04]  /*07a0*/  BSSY B1, `(.L_x_17) ;  /* 0x000000c000017945 */ /* 0x000fe80003800000 */
[----:B------:R-:W-:Y:S05]  /*07b0*/  @P2 BRA `(.L_x_18) ;  /* 0x0000000000282947 */ /* 0x000fea0003800000 */
[----:B-123--:R-:W1:Y:S01]  /*07c0*/  LDS R2, [UR58+0x34] ;  /* 0x0000343aff027984 */ /* 0x00ee620008000800 */
[----:B------:R-:W-:Y:S01]  /*07d0*/  IMAD.MOV.U32 R3, RZ, RZ, 0x3f000000 ;  /* 0x3f000000ff037424 */ /* 0x000fe200078e00ff */
[----:B------:R-:W-:Y:S05]  /*07e0*/  @P2 BREAK B1 ;  /* 0x0000000000012942 */ /* 0x000fea0003800000 */
[----:B-1----:R-:W-:-:S05]  /*07f0*/  LOP3.LUT R2, R2, 0xff000000, R3, 0xb8, !PT ;  /* 0xff00000002027812 */ /* 0x002fca00078eb803 */
[----:B------:R1:W-:Y:S01]  /*0800*/  STS [UR58+0x34], R2 ;  /* 0x00003402ff007988 */ /* 0x0003e2000800083a */
[----:B------:R-:W-:Y:S05]  /*0810*/  @P2 BRA `(.L_x_19) ;  /* 0x0000000000182947 */ /* 0x000fea0003800000 */
[----:B------:R-:W2:Y:S01]  /*0820*/  LDS R3, [UR58+0x38] ;  /* 0x0000383aff037984 */ /* 0x000ea20008000800 */
[----:B-1----:R-:W-:-:S05]  /*0830*/  IMAD.MOV.U32 R2, RZ, RZ, 0x7f ;  /* 0x0000007fff027424 */ /* 0x002fca00078e00ff */
[----:B--2---:R-:W-:-:S05]  /*0840*/  LOP3.LUT R2, R3, 0xff, R2, 0xb8, !PT ;  /* 0x000000ff03027812 */ /* 0x004fca00078eb802 */
[----:B------:R4:W-:Y:S02]  /*0850*/  STS [UR58+0x38], R2 ;  /* 0x00003802ff007988 */ /* 0x0009e4000800083a */
.L_x_18:
[----:B------:R-:W-:Y:S05]  /*0860*/  BSYNC B1 ;  /* 0x0000000000017941 */ /* 0x000fea0003800000 */
.L_x_17:
[----:B------:R1:W-:Y:S02]  /*0870*/  @!P2 STS [UR58+0x20], R9 ;  /* 0x00002009ff00a988 */ /* 0x0003e4000800083a */
.L_x_19:
[----:B------:R-:W-:Y:S05]  /*0880*/  BSYNC B2 ;  /* 0x0000000000027941 */ /* 0x000fea0003800000 */
.L_x_16:
[----:B------:R-:W-:Y:S05]  /*0890*/  WARPSYNC.ALL ;  /* 0x0000000000007948 */ /* 0x000fea0003800000 */
[----:B------:R-:W2:Y:S01]  /*08a0*/  LDC R5, c[0x0][0x22c] ;  /* 0x00008b00ff057b82 */ /* 0x000ea20000000800 */
[----:B------:R-:W-:Y:S01]  /*08b0*/  BSSY B2, `(.L_x_20) ;  /* 0x0000010000027945 */ /* 0x000fe20003800000 */
[----:B--2---:R-:W-:-:S05]  /*08c0*/  VIADD R5, R5, 0xffffffff ;  /* 0xffffffff05057836 */ /* 0x004fca0000000000 */
[----:B------:R2:W-:Y:S01]  /*08d0*/  @!P2 STS [UR58+0x24], R5 ;  /* 0x00002405ff00a988 */ /* 0x0005e2000800083a */
[----:B------:R-:W-:Y:S05]  /*08e0*/  @P2 BRA `(.L_x_21) ;  /* 0x0000000000302947 */ /* 0x000fea0003800000 */
[----:B------:R-:W2:Y:S01]  /*08f0*/  LDS R3, [UR58+0x34] ;  /* 0x0000343aff037984 */ /* 0x000ea20008000800 */
[----:B------:R-:W2:Y:S03]  /*0900*/  LDC.64 R10, c[0x0][0x240] ;  /* 0x00009000ff0a7b82 */ /* 0x000ea60000000a00 */
[----:B-1-34-:R-:W1:Y:S01]  /*0910*/  LDS R2, [UR58+0x1c] ;  /* 0x00001c3aff027984 */ /* 0x01ae620008000800 */
[C---:B--2---:R-:W-:Y:S01]  /*0920*/  SHF.L.U64.HI R8, R10.reuse, 0x1, R11 ;  /* 0x000000010a087819 */ /* 0x044fe2000001020b */
[----:B------:R-:W-:-:S03]  /*0930*/  IMAD.SHL.U32 R7, R10, 0x2, RZ ;  /* 0x000000020a077824 */ /* 0x000fc600078e00ff */
[--C-:B------:R-:W-:Y:S02]  /*0940*/  SHF.R.U32.HI R9, RZ, 0x4, R8.reuse ;  /* 0x00000004ff097819 */ /* 0x100fe40000011608 */
[----:B------:R-:W-:-:S05]  /*0950*/  SHF.R.U64 R7, R7, 0x4, R8 ;  /* 0x0000000407077819 */ /* 0x000fca0000001208 */
[----:B------:R2:W-:Y:S01]  /*0960*/  STS [UR58+0xc], R7 ;  /* 0x00000c07ff007988 */ /* 0x0005e2000800083a */
[----:B------:R-:W-:Y:S02]  /*0970*/  LOP3.LUT R3, R3, 0x7, RZ, 0xb8, !PT ;  /* 0x0000000703037812 */ /* 0x000fe400078eb8ff */
[----:B-1----:R-:W-:-:S03]  /*0980*/  LOP3.LUT R2, R2, 0xf, R9, 0xb8, !PT ;  /* 0x0000000f02027812 */ /* 0x002fc600078eb809 */
[----:B------:R2:W-:Y:S04]  /*0990*/  STS [UR58+0x34], R3 ;  /* 0x00003403ff007988 */ /* 0x0005e8000800083a */
[----:B------:R2:W-:Y:S02]  /*09a0*/  STS [UR58+0x1c], R2 ;  /* 0x00001c02ff007988 */ /* 0x0005e4000800083a */
.L_x_21:
[----:B------:R-:W-:Y:S05]  /*09b0*/  BSYNC B2 ;  /* 0x0000000000027941 */ /* 0x000fea0003800000 */
.L_x_20:
[----:B------:R-:W-:Y:S04]  /*09c0*/  BSSY B3, `(.L_x_22) ;  /* 0x000001a000037945 */ /* 0x000fe80003800000 */
[----:B------:R-:W-:Y:S04]  /*09d0*/  BSSY B2, `(.L_x_23) ;  /* 0x0000015000027945 */ /* 0x000fe80003800000 */
[----:B------:R-:W-:Y:S05]  /*09e0*/  @P2 BRA `(.L_x_24) ;  /* 0x0000000000202947 */ /* 0x000fea0003800000 */
[----:B-1234-:R-:W1:Y:S02]  /*09f0*/  LDS R2, [UR58+0x34] ;  /* 0x0000343aff027984 */ /* 0x01ee640008000800 */
[----:B-1----:R-:W-:-:S05]  /*0a00*/  LOP3.LUT R2, R2, 0x38, RZ, 0xb8, !PT ;  /* 0x0000003802027812 */ /* 0x002fca00078eb8ff */
[----:B------:R1:W-:Y:S01]  /*0a10*/  STS [UR58+0x34], R2 ;  /* 0x00003402ff007988 */ /* 0x0003e2000800083a */
[----:B------:R-:W-:Y:S05]  /*0a20*/  @P2 BRA `(.L_x_25) ;  /* 0x0000000000202947 */ /* 0x000fea0003800000 */
[----:B-1----:R-:W1:Y:S01]  /*0a30*/  LDS R2, [UR58+0x8] ;  /* 0x0000083aff027984 */ /* 0x002e620008000800 */
[----:B------:R-:W-:-:S05]  /*0a40*/  IMAD.MOV.U32 R3, RZ, RZ, 0x780 ;  /* 0x00000780ff037424 */ /* 0x000fca00078e00ff */
[----:B-1----:R-:W-:-:S05]  /*0a50*/  LOP3.LUT R2, R2, 0x500, R3, 0xd8, !PT ;  /* 0x0000050002027812 */ /* 0x002fca00078ed803 */
[----:B------:R1:W-:Y:S02]  /*0a60*/  STS [UR58+0x8], R2 ;  /* 0x00000802ff007988 */ /* 0x0003e4000800083a */
.L_x_24:
[----:B------:R-:W-:Y:S05]  /*0a70*/  @P2 BRA `(.L_x_26) ;  /* 0x0000000000282947 */ /* 0x000fea0003800000 */
[----:B-1234-:R-:W1:Y:S02]  /*0a80*/  LDS R2, [UR58+0x8] ;  /* 0x0000083aff027984 */ /* 0x01ee640008000800 */
[----:B-1----:R-:W-:-:S05]  /*0a90*/  LOP3.LUT R2, R2, 0x1800, RZ, 0xb8, !PT ;  /* 0x0000180002027812 */ /* 0x002fca00078eb8ff */
[----:B------:R2:W-:Y:S02]  /*0aa0*/  STS [UR58+0x8], R2 ;  /* 0x00000802ff007988 */ /* 0x0005e4000800083a */
.L_x_25:
[----:B------:R-:W-:Y:S05]  /*0ab0*/  @P2 BREAK B2 ;  /* 0x0000000000022942 */ /* 0x000fea0003800000 */
[----:B------:R-:W-:Y:S05]  /*0ac0*/  @P2 BRA `(.L_x_27) ;  /* 0x0000000000242947 */ /* 0x000fea0003800000 */
[----:B-12---:R-:W1:Y:S01]  /*0ad0*/  LDS R2, [UR58+0x8] ;  /* 0x0000083aff027984 */ /* 0x006e620008000800 */
[----:B------:R-:W-:-:S05]  /*0ae0*/  IMAD.MOV.U32 R3, RZ, RZ, 0x6000 ;  /* 0x00006000ff037424 */ /* 0x000fca00078e00ff */
[----:B-1----:R-:W-:-:S04]  /*0af0*/  LOP3.LUT R2, R2, 0x6000, R3, 0xd8, !PT ;  /* 0x0000600002027812 */ /* 0x002fc800078ed803 */
[----:B------:R-:W-:-:S05]  /*0b00*/  LOP3.LUT R2, R2, 0x400000, RZ, 0xb8, !PT ;  /* 0x0040000002027812 */ /* 0x000fca00078eb8ff */
[----:B------:R1:W-:Y:S02]  /*0b10*/  STS [UR58+0x8], R2 ;  /* 0x00000802ff007988 */ /* 0x0003e4000800083a */
.L_x_26:
[----:B------:R-:W-:Y:S05]  /*0b20*/  BSYNC B2 ;  /* 0x0000000000027941 */ /* 0x000fea0003800000 */
.L_x_23:
[----:B-1234-:R-:W1:Y:S02]  /*0b30*/  @!P2 LDS R2, [UR58+0x8] ;  /* 0x0000083aff02a984 */ /* 0x01ee640008000800 */
[----:B-1----:R-:W-:-:S05]  /*0b40*/  @!P2 LOP3.LUT R2, R2, 0x8000, RZ, 0xb8, !PT ;  /* 0x000080000202a812 */ /* 0x002fca00078eb8ff */
[----:B------:R3:W-:Y:S02]  /*0b50*/  @!P2 STS [UR58+0x8], R2 ;  /* 0x00000802ff00a988 */ /* 0x0007e4000800083a */
.L_x_27:
[----:B------:R-:W-:Y:S05]  /*0b60*/  BSYNC B3 ;  /* 0x0000000000037941 */ /* 0x000fea0003800000 */
.L_x_22:
[----:B------:R-:W-:Y:S05]  /*0b70*/  WARPSYNC.ALL ;  /* 0x0000000000007948 */ /* 0x000fea0003800000 */
[----:B------:R-:W-:-:S04]  /*0b80*/  UIADD3 UR7, UR8, 0x80, URZ ;  /* 0x0000008008077890 */ /* 0x000fc8000fffe03f */
[----:B------:R-:W-:-:S04]  /*0b90*/  UIADD3 UR6, UP0, UR7, UR52, URZ ;  /* 0x0000003407067290 */ /* 0x000fc8000ff1e03f */
[----:B------:R-:W-:Y:S01]  /*0ba0*/  ULEA.HI.X.SX32 UR7, UR7, UR53, 0x1, UP0 ;  /* 0x0000003507077291 */ /* 0x000fe200080f0e3f */
[----:B------:R-:W-:Y:S11]  /*0bb0*/  @P0 BRA `(.L_x_28) ;  /* 0x0000000000280947 */ /* 0x000ff60003800000 */
[----:B-123--:R-:W1:Y:S01]  /*0bc0*/  S2R R2, SR_LANEID ;  /* 0x0000000000027919 */ /* 0x00ee620000000000 */
[----:B------:R-:W-:Y:S05]  /*0bd0*/  WARPSYNC.ALL ;  /* 0x0000000000007948 */ /* 0x000fea0003800000 */
[----:B-1----:R-:W-:-:S05]  /*0be0*/  IMAD.SHL.U32 R8, R2, 0x4, RZ ;  /* 0x0000000402087824 */ /* 0x002fca00078e00ff */
[----:B------:R-:W1:Y:S01]  /*0bf0*/  LDS R7, [R8+UR58] ;  /* 0x0000003a08077984 */ /* 0x000e620008000800 */
[----:B------:R-:W-:-:S05]  /*0c00*/  IADD3 R2, P1, R8, UR6, RZ ;  /* 0x0000000608027c10 */ /* 0x000fca000ff3e0ff */
[----:B------:R-:W-:-:S05]  /*0c10*/  IMAD.X R3, RZ, RZ, UR7, P1 ;  /* 0x00000007ff037e24 */ /* 0x000fca00088e06ff */
[----:B-1----:R4:W2:Y:S01]  /*0c20*/  ATOMG.E.EXCH.STRONG.GPU PT, RZ, [R2], R7 ;  /* 0x0000000702ff73a8 */ /* 0x0028a200041ee100 */
[----:B------:R-:W-:-:S04]  /*0c30*/  DEPBAR {5,4,3,2,1,0} ;  /* 0x0000003f0000791a */ /* 0x000fc80000000000 */
[----:B------:R4:W-:Y:S01]  /*0c40*/  UTMACCTL.IV [UR6] ;  /* 0x00000000060079b9 */ /* 0x0009e20008000000 */
[----:B------:R-:W-:Y:S01]  /*0c50*/  NOP ;  /* 0x0000000000007918 */ /* 0x000fe20000000000 */
.L_x_28:
[----:B------:R-:W-:Y:S05]  /*0c60*/  @P0 BRA `(.L_x_29) ;  /* 0x00000000000c0947 */ /* 0x000fea0003800000 */
[----:B------:R0:W-:Y:S01]  /*0c70*/  UTMACMDFLUSH ;  /* 0x00000000000079b7 */ /* 0x0001e20000000000 */
[----:B------:R-:W-:Y:S05]  /*0c80*/  @P0 BRA `(.L_x_29) ;  /* 0x0000000000040947 */ /* 0x000fea0003800000 */
[----:B------:R-:W-:-:S04]  /*0c90*/  DEPBAR.LE SB0, 0x0 ;  /* 0x000080000000791a */ /* 0x000fc80000000000 */
.L_x_29:
[----:B------:R-:W-:Y:S05]  /*0ca0*/  WARPSYNC.ALL ;  /* 0x0000000000007948 */ /* 0x000fea0003800000 */
[----:B--2---:R-:W-:Y:S06]  /*0cb0*/  BAR.SYNC.DEFER_BLOCKING 0x0 ;  /* 0x0000000000007b1d */ /* 0x004fec0000010000 */
[----:B------:R-:W-:Y:S02]  /*0cc0*/  BSSY B3, `(.L_x_30) ;  /* 0x000000b000037945 */ /* 0x000fe40003800000 */
[----:B------:R-:W-:Y:S06]  /*0cd0*/  BAR.SYNC.DEFER_BLOCKING 0x0 ;  /* 0x0000000000007b1d */ /* 0x000fec0000010000 */
[----:B------:R2:W-:Y:S01]  /*0ce0*/  @!P0 STS [R12], RZ ;  /* 0x000000ff0c008388 */ /* 0x0005e20000000800 */
[----:B------:R-:W-:Y:S01]  /*0cf0*/  NOP ;  /* 0x0000000000007918 */ /* 0x000fe20000000000 */
[----:B------:R-:W-:Y:S05]  /*0d00*/  @P2 BRA `(.L_x_31) ;  /* 0x0000000000182947 */ /* 0x000fea0003800000 */
[----:B-1-34-:R-:W1:Y:S01]  /*0d10*/  LDS R2, [UR58+0x8] ;  /* 0x0000083aff027984 */ /* 0x01ae620008000800 */
[----:B------:R-:W3:Y:S01]  /*0d20*/  LDC.64 R8, c[0x0][0x220] ;  /* 0x00008800ff087b82 */ /* 0x000ee20000000a00 */
[----:B------:R-:W-:Y:S02]  /*0d30*/  IMAD.MOV.U32 R3, RZ, RZ, 0x70 ;  /* 0x00000070ff037424 */ /* 0x000fe400078e00ff */
[----:B---3--:R3:W-:Y:S03]  /*0d40*/  STS.64 [UR58], R8 ;  /* 0x00000008ff007988 */ /* 0x0087e60008000a3a */
[----:B-1----:R-:W-:-:S05]  /*0d50*/  LOP3.LUT R2, R2, 0x10, R3, 0xd8, !PT ;  /* 0x0000001002027812 */ /* 0x002fca00078ed803 */
[----:B------:R3:W-:Y:S02]  /*0d60*/  STS [UR58+0x8], R2 ;  /* 0x00000802ff007988 */ /* 0x0007e4000800083a */
.L_x_31:
[----:B----4-:R-:W-:Y:S05]  /*0d70*/  BSYNC B3 ;  /* 0x0000000000037941 */ /* 0x010fea0003800000 */
.L_x_30:
[----:B------:R-:W-:Y:S04]  /*0d80*/  BSSY B4, `(.L_x_32) ;  /* 0x0000011000047945 */ /* 0x000fe80003800000 */
[----:B------:R-:W-:Y:S04]  /*0d90*/  BSSY B3, `(.L_x_33) ;  /* 0x000000e000037945 */ /* 0x000fe80003800000 */
[----:B------:R-:W-:Y:S05]  /*0da0*/  @P2 BRA `(.L_x_34) ;  /* 0x0000000000242947 */ /* 0x000fea0003800000 */
[----:B-1-3--:R-:W1:Y:S01]  /*0db0*/  LDS R2, [UR58+0x34] ;  /* 0x0000343aff027984 */ /* 0x00ae620008000800 */
[----:B------:R-:W-:-:S05]  /*0dc0*/  IMAD.MOV.U32 R3, RZ, RZ, 0x3f000000 ;  /* 0x3f000000ff037424 */ /* 0x000fca00078e00ff */
[----:B-1----:R-:W-:-:S05]  /*0dd0*/  LOP3.LUT R2, R2, 0xff000000, R3, 0xb8, !PT ;  /* 0xff00000002027812 */ /* 0x002fca00078eb803 */
[----:B------:R1:W-:Y:S01]  /*0de0*/  STS [UR58+0x34], R2 ;  /* 0x00003402ff007988 */ /* 0x0003e2000800083a */
[----:B------:R-:W-:Y:S05]  /*0df0*/  @P2 BRA `(.L_x_35) ;  /* 0x00000000001c2947 */ /* 0x000fea0003800000 */
[----:B-1----:R-:W1:Y:S01]  /*0e00*/  LDS R2, [UR58+0x38] ;  /* 0x0000383aff027984 */ /* 0x002e620008000800 */
[----:B------:R-:W-:-:S05]  /*0e10*/  IMAD.MOV.U32 R3, RZ, RZ, 0xff ;  /* 0x000000ffff037424 */ /* 0x000fca00078e00ff */
[----:B-1----:R-:W-:-:S05]  /*0e20*/  LOP3.LUT R2, R2, 0xff, R3, 0xb8, !PT ;  /* 0x000000ff02027812 */ /* 0x002fca00078eb803 */
[----:B------:R4:W-:Y:S02]  /*0e30*/  STS [UR58+0x38], R2 ;  /* 0x00003802ff007988 */ /* 0x0009e4000800083a */
.L_x_34:
[----:B------:R-:W-:Y:S05]  /*0e40*/  @P2 BREAK B3 ;  /* 0x0000000000032942 */ /* 0x000fea0003800000 */
[----:B------:R-:W-:Y:S05]  /*0e50*/  @P2 BRA `(.L_x_36) ;  /* 0x00000000000c2947 */ /* 0x000fea0003800000 */
[----:B------:R1:W-:Y:S02]  /*0e60*/  STS [UR58+0x20], R5 ;  /* 0x00002005ff007988 */ /* 0x0003e4000800083a */
.L_x_35:
[----:B------:R-:W-:Y:S05]  /*0e70*/  BSYNC B3 ;  /* 0x0000000000037941 */ /* 0x000fea0003800000 */
.L_x_33:
[----:B------:R1:W-:Y:S02]  /*0e80*/  @!P2 STS [UR58+0x24], R4 ;  /* 0x00002404ff00a988 */ /* 0x0003e4000800083a */
.L_x_36:
[----:B------:R-:W-:Y:S05]  /*0e90*/  BSYNC B4 ;  /* 0x0000000000047941 */ /* 0x000fea0003800000 */
.L_x_32:
[----:B------:R-:W-:Y:S05]  /*0ea0*/  WARPSYNC.ALL ;  /* 0x0000000000007948 */ /* 0x000fea0003800000 */
[----:B------:R-:W-:Y:S04]  /*0eb0*/  BSSY B4, `(.L_x_37) ;  /* 0x000000e000047945 */ /* 0x000fe80003800000 */
[----:B------:R-:W-:Y:S05]  /*0ec0*/  @P2 BRA `(.L_x_38) ;  /* 0x0000000000302947 */ /* 0x000fea0003800000 */
[----:B------:R-:W5:Y:S01]  /*0ed0*/  LDS R3, [UR58+0x34] ;  /* 0x0000343aff037984 */ /* 0x000f620008000800 */
[----:B-1----:R-:W1:Y:S03]  /*0ee0*/  LDC.64 R4, c[0x0][0x248] ;  /* 0x00009200ff047b82 */ /* 0x002e660000000a00 */
[----:B---34-:R-:W3:Y:S01]  /*0ef0*/  LDS R2, [UR58+0x1c] ;  /* 0x00001c3aff027984 */ /* 0x018ee20008000800 */
[C---:B-1----:R-:W-:Y:S01]  /*0f00*/  SHF.L.U64.HI R5, R4.reuse, 0x1, R5 ;  /* 0x0000000104057819 */ /* 0x042fe20000010205 */
[----:B------:R-:W-:-:S03]  /*0f10*/  IMAD.SHL.U32 R4, R4, 0x2, RZ ;  /* 0x0000000204047824 */ /* 0x000fc600078e00ff */
[--C-:B------:R-:W-:Y:S02]  /*0f20*/  SHF.R.U32.HI R7, RZ, 0x4, R5.reuse ;  /* 0x00000004ff077819 */ /* 0x100fe40000011605 */
[----:B------:R-:W-:-:S05]  /*0f30*/  SHF.R.U64 R4, R4, 0x4, R5 ;  /* 0x0000000404047819 */ /* 0x000fca0000001205 */
[----:B------:R1:W-:Y:S01]  /*0f40*/  STS [UR58+0xc], R4 ;  /* 0x00000c04ff007988 */ /* 0x0003e2000800083a */
[----:B-----5:R-:W-:Y:S02]  /*0f50*/  LOP3.LUT R3, R3, 0x7, RZ, 0xb8, !PT ;  /* 0x0000000703037812 */ /* 0x020fe400078eb8ff */
[----:B---3--:R-:W-:-:S03]  /*0f60*/  LOP3.LUT R2, R2, 0xf, R7, 0xb8, !PT ;  /* 0x0000000f02027812 */ /* 0x008fc600078eb807 */
[----:B------:R1:W-:Y:S04]  /*0f70*/  STS [UR58+0x34], R3 ;  /* 0x00003403ff007988 */ /* 0x0003e8000800083a */
[----:B------:R1:W-:Y:S02]  /*0f80*/  STS [UR58+0x1c], R2 ;  /* 0x00001c02ff007988 */ /* 0x0003e4000800083a */
.L_x_38:
[----:B------:R-:W-:Y:S05]  /*0f90*/  BSYNC B4 ;  /* 0x0000000000047941 */ /* 0x000fea0003800000 */
.L_x_37:
[----:B------:R-:W-:Y:S04]  /*0fa0*/  BSSY B4, `(.L_x_39) ;  /* 0x000001a000047945 */ /* 0x000fe80003800000 */
[----:B------:R-:W-:Y:S04]  /*0fb0*/  BSSY B5, `(.L_x_40) ;  /* 0x0000015000057945 */ /* 0x000fe80003800000 */
        /* <DEDUP_REMOVED lines=9> */
.L_x_41:
[----:B------:R-:W-:Y:S05]  /*1050*/  @P2 BRA `(.L_x_43) ;  /* 0x0000000000282947 */ /* 0x000fea0003800000 */
[----:B-1-34-:R-:W1:Y:S02]  /*1060*/  LDS R2, [UR58+0x8] ;  /* 0x0000083aff027984 */ /* 0x01ae640008000800 */
[----:B-1----:R-:W-:-:S05]  /*1070*/  LOP3.LUT R2, R2, 0x1800, RZ, 0xb8, !PT ;  /* 0x0000180002027812 */ /* 0x002fca00078eb8ff */
[----:B------:R3:W-:Y:S02]  /*1080*/  STS [UR58+0x8], R2 ;  /* 0x00000802ff007988 */ /* 0x0007e4000800083a */
.L_x_42:
[----:B------:R-:W-:Y:S05]  /*1090*/  @P2 BREAK B5 ;  /* 0x0000000000052942 */ /* 0x000fea0003800000 */
[----:B------:R-:W-:Y:S05]  /*10a0*/  @P2 BRA `(.L_x_44) ;  /* 0x0000000000242947 */ /* 0x000fea0003800000 */
[----:B-1-3--:R-:W1:Y:S01]  /*10b0*/  LDS R2, [UR58+0x8] ;  /* 0x0000083aff027984 */ /* 0x00ae620008000800 */
[----:B------:R-:W-:-:S05]  /*10c0*/  IMAD.MOV.U32 R3, RZ, RZ, 0x6000 ;  /* 0x00006000ff037424 */ /* 0x000fca00078e00ff */
[----:B-1----:R-:W-:-:S04]  /*10d0*/  LOP3.LUT R2, R2, 0x6000, R3, 0xd8, !PT ;  /* 0x0000600002027812 */ /* 0x002fc800078ed803 */
[----:B------:R-:W-:-:S05]  /*10e0*/  LOP3.LUT R2, R2, 0x400000, RZ, 0xb8, !PT ;  /* 0x0040000002027812 */ /* 0x000fca00078eb8ff */
[----:B------:R1:W-:Y:S02]  /*10f0*/  STS [UR58+0x8], R2 ;  /* 0x00000802ff007988 */ /* 0x0003e4000800083a */
.L_x_43:
[----:B------:R-:W-:Y:S05]  /*1100*/  BSYNC B5 ;  /* 0x0000000000057941 */ /* 0x000fea0003800000 */
.L_x_40:
[----:B-1-34-:R-:W1:Y:S02]  /*1110*/  @!P2 LDS R2, [UR58+0x8] ;  /* 0x0000083aff02a984 */ /* 0x01ae640008000800 */
[----:B-1----:R-:W-:-:S05]  /*1120*/  @!P2 LOP3.LUT R2, R2, 0x8000, RZ, 0xb8, !PT ;  /* 0x000080000202a812 */ /* 0x002fca00078eb8ff */
[----:B------:R4:W-:Y:S02]  /*1130*/  @!P2 STS [UR58+0x8], R2 ;  /* 0x00000802ff00a988 */ /* 0x0009e4000800083a */
.L_x_44:
[----:B------:R-:W-:Y:S05]  /*1140*/  BSYNC B4 ;  /* 0x0000000000047941 */ /* 0x000fea0003800000 */
.L_x_39:
[----:B------:R-:W-:Y:S05]  /*1150*/  WARPSYNC.ALL ;  /* 0x0000000000007948 */ /* 0x000fea0003800000 */
[----:B------:R-:W-:Y:S01]  /*1160*/  UIADD3 UR8, UR8, 0x100, URZ ;  /* 0x0000010008087890 */ /* 0x000fe2000fffe03f */
[----:B------:R-:W-:Y:S01]  /*1170*/  ISETP.GE.AND P1, PT, R14, 0x1, PT ;  /* 0x000000010e00780c */ /* 0x000fe20003f26270 */
[----:B------:R-:W-:Y:S01]  /*1180*/  IMAD.MOV.U32 R88, RZ, RZ, RZ ;  /* 0x000000ffff587224 */ /* 0x000fe200078e00ff */
[----:B------:R-:W-:Y:S01]  /*1190*/  SHF.R.U32.HI R7, RZ, 0x5, R0 ;  /* 0x00000005ff077819 */ /* 0x000fe20000011600 */
[----:B------:R-:W-:-:S04]  /*11a0*/  UIADD3 UR52, UP0, UR8, UR52, URZ ;  /* 0x0000003408347290 */ /* 0x000fc8000ff1e03f */
[----:B------:R-:W-:Y:S01]  /*11b0*/  ULEA.HI.X.SX32 UR53, UR8, UR53, 0x1, UP0 ;  /* 0x0000003508357291 */ /* 0x000fe200080f0e3f */
[----:B------:R-:W-:Y:S11]  /*11c0*/  @P0 BRA `(.L_x_45) ;  /* 0x0000000000280947 */ /* 0x000ff60003800000 */
[----:B-1-34-:R-:W1:Y:S01]  /*11d0*/  S2R R2, SR_LANEID ;  /* 0x0000000000027919 */ /* 0x01ae620000000000 */
[----:B------:R-:W-:Y:S05]  /*11e0*/  WARPSYNC.ALL ;  /* 0x0000000000007948 */ /* 0x000fea0003800000 */
[----:B-1----:R-:W-:-:S05]  /*11f0*/  IMAD.SHL.U32 R4, R2, 0x4, RZ ;  /* 0x0000000402047824 */ /* 0x002fca00078e00ff */
[----:B------:R-:W1:Y:S01]  /*1200*/  LDS R5, [R4+UR58] ;  /* 0x0000003a04057984 */ /* 0x000e620008000800 */
[----:B------:R-:W-:-:S05]  /*1210*/  IADD3 R2, P3, R4, UR52, RZ ;  /* 0x0000003404027c10 */ /* 0x000fca000ff7e0ff */
[----:B------:R-:W-:-:S05]  /*1220*/  IMAD.X R3, RZ, RZ, UR53, P3 ;  /* 0x00000035ff037e24 */ /* 0x000fca00098e06ff */
[----:B-1----:R1:W3:Y:S01]  /*1230*/  ATOMG.E.EXCH.STRONG.GPU PT, RZ, [R2], R5 ;  /* 0x0000000502ff73a8 */ /* 0x0022e200041ee100 */
[----:B------:R-:W-:-:S04]  /*1240*/  DEPBAR {5,4,3,2,1,0} ;  /* 0x0000003f0000791a */ /* 0x000fc80000000000 */
[----:B------:R1:W-:Y:S01]  /*1250*/  UTMACCTL.IV [UR52] ;  /* 0x00000000340079b9 */ /* 0x0003e20008000000 */
[----:B------:R-:W-:Y:S01]  /*1260*/  NOP ;  /* 0x0000000000007918 */ /* 0x000fe20000000000 */
.L_x_45:
[----:B------:R-:W-:Y:S05]  /*1270*/  @P0 BRA `(.L_x_46) ;  /* 0x00000000000c0947 */ /* 0x000fea0003800000 */
[----:B------:R0:W-:Y:S01]  /*1280*/  UTMACMDFLUSH ;  /* 0x00000000000079b7 */ /* 0x0001e20000000000 */
[----:B------:R-:W-:Y:S05]  /*1290*/  @P0 BRA `(.L_x_46) ;  /* 0x0000000000040947 */ /* 0x000fea0003800000 */
[----:B------:R-:W-:-:S04]  /*12a0*/  DEPBAR.LE SB0, 0x0 ;  /* 0x000080000000791a */ /* 0x000fc80000000000 */
.L_x_46:
[----:B------:R-:W-:Y:S05]  /*12b0*/  WARPSYNC.ALL ;  /* 0x0000000000007948 */ /* 0x000fea0003800000 */
[----:B---3--:R-:W-:Y:S01]  /*12c0*/  BAR.SYNC.DEFER_BLOCKING 0x0 ;  /* 0x0000000000007b1d */ /* 0x008fe20000010000 */
[----:B------:R-:W-:Y:S01]  /*12d0*/  R2UR UR57, R7 ;  /* 0x00000000073972ca */ /* 0x000fe200000e0000 */
[----:B------:R-:W-:Y:S01]  /*12e0*/  USHF.L.U32 UR19, UR54, 0x7, URZ ;  /* 0x0000000736137899 */ /* 0x000fe2000800063f */
[----:B------:R-:W-:Y:S01]  /*12f0*/  IMAD.MOV.U32 R89, RZ, RZ, RZ ;  /* 0x000000ffff597224 */ /* 0x000fe200078e00ff */
[----:B------:R-:W-:Y:S01]  /*1300*/  USHF.L.U32 UR15, UR55, 0x8, URZ ;  /* 0x00000008370f7899 */ /* 0x000fe2000800063f */
[----:B------:R-:W-:Y:S01]  /*1310*/  CS2R R90, SRZ ;  /* 0x00000000005a7805 */ /* 0x000fe2000001ff00 */
[----:B------:R-:W-:Y:S01]  /*1320*/  VOTEU.ALL UP0, P2 ;  /* 0x00000000003f7886 */ /* 0x000fe20001000000 */
[----:B------:R-:W-:Y:S01]  /*1330*/  UMOV UR8, 0x1 ;  /* 0x0000000100087882 */ /* 0x000fe20000000000 */
[----:B------:R-:W-:-:S02]  /*1340*/  CS2R R92, SRZ ;  /* 0x00000000005c7805 */ /* 0x000fc4000001ff00 */
[----:B------:R-:W-:Y:S02]  /*1350*/  CS2R R94, SRZ ;  /* 0x00000000005e7805 */ /* 0x000fe4000001ff00 */
[----:B------:R-:W-:Y:S01]  /*1360*/  CS2R R96, SRZ ;  /* 0x0000000000607805 */ /* 0x000fe2000001ff00 */
[----:B------:R-:W-:-:S04]  /*1370*/  @!UP0 UIADD3 UR8, -UR8, 0x100000, URZ ;  /* 0x0010000008088890 */ /* 0x000fc8000fffe13f */
[----:B------:R-:W-:Y:S02]  /*1380*/  @!UP0 USHF.L.U32 UR9, UR8, 0xb, URZ ;  /* 0x0000000b08098899 */ /* 0x000fe4000800063f */
[----:B------:R-:W-:Y:S01]  /*1390*/  @!UP0 USHF.L.U32 UR8, UR8, 0x1, URZ ;  /* 0x0000000108088899 */ /* 0x000fe2000800063f */
[----:B------:R-:W-:Y:S01]  /*13a0*/  CS2R R98, SRZ ;  /* 0x0000000000627805 */ /* 0x000fe2000001ff00 */
[----:B------:R-:W-:Y:S01]  /*13b0*/  VOTEU.ALL UP0, P2 ;  /* 0x00000000003f7886 */ /* 0x000fe20001000000 */
[----:B------:R-:W-:Y:S02]  /*13c0*/  CS2R R100, SRZ ;  /* 0x0000000000647805 */ /* 0x000fe4000001ff00 */
[----:B------:R-:W-:Y:S02]  /*13d0*/  CS2R R102, SRZ ;  /* 0x0000000000667805 */ /* 0x000fe4000001ff00 */
[----:B------:R-:W-:Y:S02]  /*13e0*/  CS2R R104, SRZ ;  /* 0x0000000000687805 */ /* 0x000fe4000001ff00 */
[----:B------:R-:W-:-:S02]  /*13f0*/  CS2R R106, SRZ ;  /* 0x00000000006a7805 */ /* 0x000fc4000001ff00 */
[----:B------:R-:W-:Y:S02]  /*1400*/  CS2R R108, SRZ ;  /* 0x00000000006c7805 */ /* 0x000fe4000001ff00 */
[----:B------:R-:W-:Y:S02]  /*1410*/  CS2R R110, SRZ ;  /* 0x00000000006e7805 */ /* 0x000fe4000001ff00 */
[----:B------:R-:W-:Y:S02]  /*1420*/  CS2R R112, SRZ ;  /* 0x0000000000707805 */ /* 0x000fe4000001ff00 */
[----:B------:R-:W-:Y:S02]  /*1430*/  CS2R R114, SRZ ;  /* 0x0000000000727805 */ /* 0x000fe4000001ff00 */
[----:B------:R-:W-:Y:S02]  /*1440*/  CS2R R116, SRZ ;  /* 0x0000000000747805 */ /* 0x000fe4000001ff00 */
[----:B------:R-:W-:Y:S01]  /*1450*/  CS2R R118, SRZ ;  /* 0x0000000000767805 */ /* 0x000fe2000001ff00 */
[----:B------:R-:W3:Y:S02]  /*1460*/  FENCE.VIEW.ASYNC.S ;  /* 0x00000000000073c6 */ /* 0x000ee40000000000 */
[----:B---3--:R3:W1:Y:S01]  /*1470*/  @!UP0 SYNCS.EXCH.64 URZ, [UR58+0x18000], UR8 ;  /* 0x018000083a3f85b2 */ /* 0x0086620008000100 */
[----:B------:R-:W-:-:S02]  /*1480*/  CS2R R120, SRZ ;  /* 0x0000000000787805 */ /* 0x000fc4000001ff00 */
[----:B------:R-:W-:Y:S02]  /*1490*/  CS2R R122, SRZ ;  /* 0x00000000007a7805 */ /* 0x000fe4000001ff00 */
[----:B------:R-:W-:Y:S02]  /*14a0*/  CS2R R124, SRZ ;  /* 0x00000000007c7805 */ /* 0x000fe4000001ff00 */
        /* <DEDUP_REMOVED lines=44> */
[----:B------:R-:W-:Y:S01]  /*1770*/  CS2R R86, SRZ ;  /* 0x0000000000567805 */ /* 0x000fe2000001ff00 */
[----:B-1----:R-:W-:Y:S06]  /*1780*/  @!P1 BRA `(.L_x_47) ;  /* 0x0000000800789947 */ /* 0x002fec0003800000 */
[----:B---3--:R-:W-:Y:S01]  /*1790*/  UIADD3 UR9, UR58, 0x10000, URZ ;  /* 0x000100003a097890 */ /* 0x008fe2000fffe03f */
[----:B------:R-:W-:Y:S01]  /*17a0*/  CS2R R88, SRZ ;  /* 0x0000000000587805 */ /* 0x000fe2000001ff00 */
[----:B------:R-:W-:Y:S01]  /*17b0*/  UMOV UR8, URZ ;  /* 0x0000003f00087c82 */ /* 0x000fe20008000000 */
[----:B------:R-:W-:Y:S01]  /*17c0*/  CS2R R90, SRZ ;  /* 0x00000000005a7805 */ /* 0x000fe2000001ff00 */
[----:B------:R-:W-:Y:S01]  /*17d0*/  USHF.R.U32.HI UR9, URZ, 0x4, UR9 ;  /* 0x000000043f097899 */ /* 0x000fe20008011609 */
[----:B------:R-:W-:Y:S02]  /*17e0*/  CS2R R92, SRZ ;  /* 0x00000000005c7805 */ /* 0x000fe4000001ff00 */
[----:B------:R-:W-:Y:S02]  /*17f0*/  CS2R R94, SRZ ;  /* 0x00000000005e7805 */ /* 0x000fe4000001ff00 */
[----:B------:R-:W-:Y:S01]  /*1800*/  CS2R R96, SRZ ;  /* 0x0000000000607805 */ /* 0x000fe2000001ff00 */
[----:B------:R-:W-:Y:S01]  /*1810*/  USGXT.U32 UR10, UR9, 0xe ;  /* 0x0000000e090a789a */ /* 0x000fe20008000000 */
[----:B------:R-:W-:-:S02]  /*1820*/  CS2R R98, SRZ ;  /* 0x0000000000627805 */ /* 0x000fc4000001ff00 */
[----:B------:R-:W-:Y:S02]  /*1830*/  CS2R R100, SRZ ;  /* 0x0000000000647805 */ /* 0x000fe4000001ff00 */
[----:B------:R-:W-:Y:S01]  /*1840*/  CS2R R102, SRZ ;  /* 0x0000000000667805 */ /* 0x000fe2000001ff00 */
[----:B------:R-:W-:Y:S01]  /*1850*/  UIADD3 UR22, UP0, UR10, 0x2, URZ ;  /* 0x000000020a167890 */ /* 0x000fe2000ff1e03f */
[----:B------:R-:W-:Y:S02]  /*1860*/  CS2R R104, SRZ ;  /* 0x0000000000687805 */ /* 0x000fe4000001ff00 */
[----:B------:R-:W-:Y:S02]  /*1870*/  CS2R R106, SRZ ;  /* 0x00000000006a7805 */ /* 0x000fe4000001ff00 */
[----:B------:R-:W-:Y:S01]  /*1880*/  CS2R R108, SRZ ;  /* 0x00000000006c7805 */ /* 0x000fe2000001ff00 */
[----:B------:R-:W-:Y:S01]  /*1890*/  UIADD3.X UR23, UR8, 0x40000040, URZ, UP0, !UPT ;  /* 0x4000004008177890 */ /* 0x000fe200087fe43f */
        /* <DEDUP_REMOVED lines=52> */
[----:B------:R-:W-:Y:S01]  /*1be0*/  CS2R R86, SRZ ;  /* 0x0000000000567805 */ /* 0x000fe2000001ff00 */
[----:B------:R-:W-:Y:S02]  /*1bf0*/  UIADD3.64 UR26, UR22, 0x2, URZ ;  /* 0x00000002161a7897 */ /* 0x000fe4000fffe03f */
[----:B------:R-:W-:Y:S02]  /*1c00*/  UIADD3.64 UR30, UR22, 0x4, URZ ;  /* 0x00000004161e7897 */ /* 0x000fe4000fffe03f */
[----:B------:R-:W-:-:S02]  /*1c10*/  UIADD3.64 UR34, UR22, 0x3fe, URZ ;  /* 0x000003fe16227897 */ /* 0x000fc4000fffe03f */
[----:B------:R-:W-:Y:S02]  /*1c20*/  UIADD3.64 UR38, UR22, 0x400, URZ ;  /* 0x0000040016267897 */ /* 0x000fe4000fffe03f */
[----:B------:R-:W-:Y:S02]  /*1c30*/  UIADD3.64 UR42, UR22, 0x402, URZ ;  /* 0x00000402162a7897 */ /* 0x000fe4000fffe03f */
[----:B------:R-:W-:Y:S01]  /*1c40*/  UIADD3.64 UR46, UR22, 0x404, URZ ;  /* 0x00000404162e7897 */ /* 0x000fe2000fffe03f */
[----:B------:R-:W-:Y:S01]  /*1c50*/  UMOV UR56, URZ ;  /* 0x0000003f00387c82 */ /* 0x000fe20008000000 */
[----:B------:R-:W-:-:S10]  /*1c60*/  UMOV UR11, 0x40000040 ;  /* 0x40000040000b7882 */ /* 0x000fd40000000000 */
.L_x_49:
[----:B------:R-:W-:Y:S01]  /*1c70*/  BAR.SYNC.DEFER_BLOCKING 0x0 ;  /* 0x0000000000007b1d */ /* 0x000fe20000010000 */
[----:B----4-:R-:W-:Y:S01]  /*1c80*/  @!P2 IMAD.MOV.U32 R2, RZ, RZ, 0x18000 ;  /* 0x00018000ff02a424 */ /* 0x010fe200078e00ff */
[----:B------:R-:W-:Y:S01]  /*1c90*/  ELECT P0, URZ, PT ;  /* 0x00000000003f782f */ /* 0x000fe20003800000 */
[----:B------:R-:W-:-:S03]  /*1ca0*/  ULOP3.LUT UR8, UR57, 0x1, URZ, 0xc0, !UPT ;  /* 0x0000000139087892 */ /* 0x000fc6000f8ec03f */
[C---:B------:R-:W-:Y:S02]  /*1cb0*/  ISETP.LT.U32.AND P0, PT, R6.reuse, 0x40, P0 ;  /* 0x000000400600780c */ /* 0x040fe40000701070 */
[----:B------:R-:W-:Y:S01]  /*1cc0*/  ELECT P1, URZ, PT ;  /* 0x00000000003f782f */ /* 0x000fe20003820000 */
[----:B------:R-:W-:Y:S02]  /*1cd0*/  ULEA UR12, UR8, UR58, 0xf ;  /* 0x0000003a080c7291 */ /* 0x000fe4000f8e783f */
[----:B------:R-:W-:Y:S01]  /*1ce0*/  ULEA UR14, UR8, UR56, 0x6 ;  /* 0x00000038080e7291 */ /* 0x000fe2000f8e303f */
[----:B------:R-:W-:Y:S01]  /*1cf0*/  ISETP.LT.U32.AND P1, PT, R6, 0x40, P1 ;  /* 0x000000400600780c */ /* 0x000fe20000f21070 */
[----:B------:R-:W-:Y:S02]  /*1d00*/  UIMAD UR16, UR8, -0x4000, UR12 ;  /* 0xffffc000081078a4 */ /* 0x000fe4000f8e020c */
[----:B------:R-:W-:Y:S01]  /*1d10*/  USHF.L.U32 UR8, UR57, 0x7, URZ ;  /* 0x0000000739087899 */ /* 0x000fe2000800063f */
[----:B------:R-:W-:-:S02]  /*1d20*/  UMOV UR9, 0x40000040 ;  /* 0x4000004000097882 */ /* 0x000fc40000000000 */
[----:B------:R-:W-:Y:S01]  /*1d30*/  UMOV UR18, UR14 ;  /* 0x0000000e00127c82 */ /* 0x000fe20008000000 */
[----:B------:R-:W-:Y:S01]  /*1d40*/  VOTEU.ANY UP0, P0 ;  /* 0x00000000003f7886 */ /* 0x000fe20000000100 */
[----:B------:R-:W-:Y:S01]  /*1d50*/  VOTEU.ANY UP2, P0 ;  /* 0x00000000003f7886 */ /* 0x000fe20000040100 */
[----:B------:R-:W-:Y:S01]  /*1d60*/  ULOP3.LUT UR8, UR8, 0x200, URZ, 0xc0, !UPT ;  /* 0x0000020008087892 */ /* 0x000fe2000f8ec03f */
[----:B------:R1:W-:Y:S01]  /*1d70*/  @!P2 SYNCS.ARRIVE.TRANS64 RZ, [UR58+0x18000], R2 ;  /* 0x01800002ffffa9a7 */ /* 0x0003e2000800003a */
[----:B------:R3:W-:Y:S06]  /*1d80*/  MEMBAR.ALL.CTA ;  /* 0x0000000000007992 */ /* 0x0007ec0000008000 */
[----:B---3--:R-:W3:Y:S01]  /*1d90*/  FENCE.VIEW.ASYNC.S ;  /* 0x00000000000073c6 */ /* 0x008ee20000000000 */
[----:B------:R-:W-:Y:S01]  /*1da0*/  @UP0 UIADD3 UR13, UR58, 0x18000, URZ ;  /* 0x000180003a0d0890 */ /* 0x000fe2000fffe03f */
[----:B------:R-:W-:Y:S01]  /*1db0*/  @UP0 UMOV UR20, UR4 ;  /* 0x0000000400140c82 */ /* 0x000fe20008000000 */
[----:B------:R-:W-:Y:S01]  /*1dc0*/  @UP0 UMOV UR21, UR5 ;  /* 0x0000000500150c82 */ /* 0x000fe20008000000 */
[----:B---3--:R-:W-:Y:S01]  /*1dd0*/  VOTEU.ANY UP1, P1 ;  /* 0x00000000003f7886 */ /* 0x008fe20000820100 */
[----:B------:R-:W-:Y:S01]  /*1de0*/  VOTEU.ANY UP3, P1 ;  /* 0x00000000003f7886 */ /* 0x000fe20000860100 */
[----:B-1----:R-:W-:Y:S01]  /*1df0*/  SHF.L.U32 R2, R13, 0x1f, RZ ;  /* 0x0000001f0d027819 */ /* 0x002fe200000006ff */
[----:B------:R-:W-:-:S02]  /*1e00*/  ULEA.HI UR8, UR58, UR8, URZ, 0x1c ;  /* 0x000000083a087291 */ /* 0x000fc4000f8fe03f */
[----:B------:R-:W-:Y:S02]  /*1e10*/  @UP1 UIADD3 UR16, UR16, 0x10000, URZ ;  /* 0x0001000010101890 */ /* 0x000fe4000fffe03f */
[----:B------:R-:W-:Y:S01]  /*1e20*/  @UP1 UIADD3 UR17, UR58, 0x18000, URZ ;  /* 0x000180003a111890 */ /* 0x000fe2000fffe03f */
[----:B------:R-:W-:Y:S01]  /*1e30*/  @UP1 UMOV UR24, UR6 ;  /* 0x0000000600181c82 */ /* 0x000fe20008000000 */
[----:B------:R-:W-:Y:S01]  /*1e40*/  @UP1 UMOV UR25, UR7 ;  /* 0x0000000700191c82 */ /* 0x000fe20008000000 */
[----:B------:R-:W-:Y:S01]  /*1e50*/  ULOP3.LUT UR8, UR8, 0x3fff, URZ, 0xc0, !UPT ;  /* 0x00003fff08087892 */ /* 0x000fe2000f8ec03f */
[----:B------:R-:W-:Y:S06]  /*1e60*/  BAR.SYNC.DEFER_BLOCKING 0x0 ;  /* 0x0000000000007b1d */ /* 0x000fec0000010000 */
[----:B------:R1:W-:Y:S02]  /*1e70*/  @UP2 UTMALDG.2D [UR12], [UR20] ;  /* 0x0000000c140025b4 */ /* 0x0003e40008008000 */
[----:B------:R-:W-:Y:S06]  /*1e80*/  BAR.SYNC.DEFER_BLOCKING 0x0 ;  /* 0x0000000000007b1d */ /* 0x000fec0000010000 */
[----:B------:R1:W-:Y:S02]  /*1e90*/  @UP3 UTMALDG.2D [UR16], [UR24] ;  /* 0x00000010180035b4 */ /* 0x0003e40008008000 */
[----:B------:R-:W-:Y:S06]  /*1ea0*/  BAR.SYNC.DEFER_BLOCKING 0x0 ;  /* 0x0000000000007b1d */ /* 0x000fec0000010000 */
[----:B------:R-:W3:Y:S02]  /*1eb0*/  SYNCS.PHASECHK.TRANS64.TRYWAIT P0, [UR58+0x18000], R2 ;  /* 0x01800002ff0075a7 */ /* 0x000ee4000800017a */
[----:B-1-3--:R-:W-:Y:S05]  /*1ec0*/  @!P0 BRA `(.L_x_48) ;  /* 0x0000000800748947 */ /* 0x00afea0003800000 */
.L_x_50:
[----:B------:R-:W-:Y:S02]  /*1ed0*/  WARPGROUP.DEPBAR.LE gsb0, 0x0 ;  /* 0x00008000000079c5 */ /* 0x000fe40000010000 */
[----:B------:R-:W-:Y:S01]  /*1ee0*/  WARPGROUP.ARRIVE ;  /* 0x00000000000079c5 */ /* 0x000fe20000000000 */
[----:B------:R-:W-:Y:S01]  /*1ef0*/  UIADD3 UR20, UP0, UR8, 0x2, URZ ;  /* 0x0000000208147890 */ /* 0x000fe2000ff1e03f */
[----:B------:R-:W1:Y:S01]  /*1f00*/  LDC R2, c[0x0][0x230] ;  /* 0x00008c00ff027b82 */ /* 0x000e620000000800 */
[----:B------:R-:W-:Y:S01]  /*1f10*/  UMOV UR50, UR22 ;  /* 0x0000001600327c82 */ /* 0x000fe20008000000 */
[----:B------:R-:W-:Y:S01]  /*1f20*/  UMOV UR51, UR23 ;  /* 0x0000001700337c82 */ /* 0x000fe20008000000 */
[----:B------:R-:W-:Y:S01]  /*1f30*/  UIADD3 UR56, UR56, 0x80, URZ ;  /* 0x0000008038387890 */ /* 0x000fe2000fffe03f */
[----:B------:R-:W-:Y:S01]  /*1f40*/  HGMMA.64x128x16.F32.BF16 R88, gdesc[UR8], R88 ;  /* 0x01e00000085879f0 */ /* 0x000fe20008701858 */
[----:B------:R-:W-:Y:S01]  /*1f50*/  UMOV UR8, URZ ;  /* 0x0000003f00087c82 */ /* 0x000fe20008000000 */
[----:B------:R-:W-:Y:S01]  /*1f60*/  LOP3.LUT R13, R13, 0x1, RZ, 0x3c, !PT ;  /* 0x000000010d0d7812 */ /* 0x000fe200078e3cff */
[----:B------:R-:W-:-:S04]  /*1f70*/  UIADD3.X UR21, UR8, 0x40000040, URZ, UP0, !UPT ;  /* 0x4000004008157890 */ /* 0x000fc800087fe43f */
[----:B------:R-:W-:Y:S02]  /*1f80*/  UIADD3.64 UR24, UR20, 0x2, URZ ;  /* 0x0000000214187897 */ /* 0x000fe4000fffe03f */
[----:B------:R-:W-:Y:S02]  /*1f90*/  UIADD3.64 UR28, UR20, 0x4, URZ ;  /* 0x00000004141c7897 */ /* 0x000fe4000fffe03f */
[----:B------:R-:W-:Y:S02]  /*1fa0*/  UIADD3.64 UR32, UR20, 0x7fe, URZ ;  /* 0x000007fe14207897 */ /* 0x000fe4000fffe03f */
[----:B------:R-:W-:Y:S02]  /*1fb0*/  UIADD3.64 UR36, UR20, 0x800, URZ ;  /* 0x0000080014247897 */ /* 0x000fe4000fffe03f */
[----:B------:R-:W-:Y:S02]  /*1fc0*/  UIADD3.64 UR40, UR20, 0x802, URZ ;  /* 0x0000080214287897 */ /* 0x000fe4000fffe03f */
[----:B------:R-:W-:-:S02]  /*1fd0*/  UIADD3.64 UR44, UR20, 0x804, URZ ;  /* 0x00000804142c7897 */ /* 0x000fc4000fffe03f */
[----:B------:R-:W-:Y:S01]  /*1fe0*/  UIADD3.64 UR8, UR20, 0x3fe, URZ ;  /* 0x000003fe14087897 */ /* 0x000fe2000fffe03f */
[----:B-1----:R-:W-:Y:S01]  /*1ff0*/  ISETP.LE.AND P0, PT, R2, UR56, PT ;  /* 0x0000003802007c0c */ /* 0x002fe2000bf03270 */
[----:B------:R-:W-:Y:S02]  /*2000*/  UIADD3.64 UR48, UR20, 0x400, URZ ;  /* 0x0000040014307897 */ /* 0x000fe4000fffe03f */
[----:B------:R-:W-:-:S12]  /*2010*/  HGMMA.64x128x16.F32.BF16 R88, gdesc[UR20], R88 ;  /* 0x01e00000145879f0 */ /* 0x000fd80008701858 */
[----:B------:R-:W-:Y:S01]  /*2020*/  HGMMA.64x128x16.F32.BF16 R88, gdesc[UR24], R88 ;  /* 0x01e00000185879f0 */ /* 0x000fe20008701858 */
[----:B------:R-:W-:-:S11]  /*2030*/  UIADD3.64 UR24, UR20, 0x402, URZ ;  /* 0x0000040214187897 */ /* 0x000fd6000fffe03f */
        /* <DEDUP_REMOVED lines=10> */
[----:B------:R-:W-:-:S12]  /*20e0*/  HGMMA.64x128x16.F32.BF16 R24, gdesc[UR8], R24 ;  /* 0x01e00000081879f0 */ /* 0x000fd80008701818 */
[----:B------:R-:W-:-:S12]  /*20f0*/  HGMMA.64x128x16.F32.BF16 R24, gdesc[UR48], R24 ;  /* 0x01e00000301879f0 */ /* 0x000fd80008701818 */
[----:B------:R-:W-:-:S12]  /*2100*/  HGMMA.64x128x16.F32.BF16 R24, gdesc[UR24], R24 ;  /* 0x01e00000181879f0 */ /* 0x000fd80008701818 */
[----:B------:R-:W-:-:S12]  /*2110*/  HGMMA.64x128x16.F32.BF16 R24, gdesc[UR28], R24 ;  /* 0x01e000001c1879f0 */ /* 0x000fd80008701818 */
[----:B------:R-:W-:-:S12]  /*2120*/  HGMMA.64x128x16.F32.BF16 R24, gdesc[UR32], R24 ;  /* 0x01e00000201879f0 */ /* 0x000fd80008701818 */
[----:B------:R-:W-:-:S12]  /*2130*/  HGMMA.64x128x16.F32.BF16 R24, gdesc[UR36], R24 ;  /* 0x01e00000241879f0 */ /* 0x000fd80008701818 */
[----:B------:R-:W-:-:S12]  /*2140*/  HGMMA.64x128x16.F32.BF16 R24, gdesc[UR40], R24 ;  /* 0x01e00000281879f0 */ /* 0x000fd80008701818 */
[----:B------:R-:W-:Y:S01]  /*2150*/  HGMMA.64x128x16.F32.BF16 R24, gdesc[UR44], R24, gsb0 ;  /* 0x01e000002c1879f0 */ /* 0x000fe20008001818 */
[----:B------:R-:W-:Y:S05]  /*2160*/  @!P0 BRA `(.L_x_49) ;  /* 0xfffffff800c08947 */ /* 0x000fea000383ffff */
.L_x_47:
[C---:B----4-:R-:W-:Y:S01]  /*2170*/  IMAD.SHL.U32 R2, R0.reuse, 0x80, RZ ;  /* 0x0000008000027824 */ /* 0x050fe200078e00ff */
[----:B------:R-:W-:Y:S02]  /*2180*/  WARPGROUP.DEPBAR.LE gsb0, 0x0 ;  /* 0x00008000000079c5 */ /* 0x000fe40000010000 */
[----:B------:R-:W-:Y:S01]  /*2190*/  IMAD.SHL.U32 R3, R0, 0x10, RZ ;  /* 0x0000001000037824 */ /* 0x000fe200078e00ff */
[----:B------:R-:W-:Y:S01]  /*21a0*/  BAR.SYNC.DEFER_BLOCKING 0x0 ;  /* 0x0000000000007b1d */ /* 0x000fe20000010000 */
[----:B------:R-:W-:Y:S02]  /*21b0*/  LOP3.LUT R2, R2, 0x780, RZ, 0xc0, !PT ;  /* 0x0000078002027812 */ /* 0x000fe400078ec0ff */
[----:B------:R-:W-:Y:S02]  /*21c0*/  ELECT P0, URZ, PT ;  /* 0x00000000003f782f */ /* 0x000fe40003800000 */
[----:B------:R-:W-:Y:S01]  /*21d0*/  F2FP.BF16.F32.PACK_AB R88, R89, R88 ;  /* 0x000000585958723e */ /* 0x000fe200000010ff */
[----:B------:R-:W-:Y:S01]  /*21e0*/  ULOP3.LUT UR57, UR57, 0x1, URZ, 0xc0, !UPT ;  /* 0x0000000139397892 */ /* 0x000fe2000f8ec03f */
[----:B------:R-:W-:Y:S01]  /*21f0*/  LOP3.LUT R3, R2, 0x70, R3, 0xf8, !PT ;  /* 0x0000007002037812 */ /* 0x000fe200078ef803 */
[----:B------:R-:W-:Y:S01]  /*2200*/  UMOV UR14, UR15 ;  /* 0x0000000f000e7c82 */ /* 0x000fe20008000000 */
[----:B------:R-:W-:Y:S01]  /*2210*/  F2FP.BF16.F32.PACK_AB R89, R91, R90 ;  /* 0x0000005a5b59723e */ /* 0x000fe200000010ff */
[----:B------:R-:W-:Y:S01]  /*2220*/  ULEA UR13, UR57, UR19, 0x6 ;  /* 0x00000013390d7291 */ /* 0x000fe2000f8e303f */
[----:B------:R-:W-:Y:S01]  /*2230*/  LOP3.LUT R3, R3, 0x10, R0, 0x78, !PT ;  /* 0x0000001003037812 */ /* 0x000fe200078e7800 */
[----:B------:R-:W-:Y:S01]  /*2240*/  IMAD.SHL.U32 R0, R0, 0x40, RZ ;  /* 0x0000004000007824 */ /* 0x000fe200078e00ff */
[----:B------:R-:W-:Y:S01]  /*2250*/  F2FP.BF16.F32.PACK_AB R120, R121, R120 ;  /* 0x000000787978723e */ /* 0x000fe200000010ff */
[----:B------:R-:W-:Y:S01]  /*2260*/  ULEA UR12, UR57, UR58, 0xf ;  /* 0x0000003a390c7291 */ /* 0x000fe2000f8e783f */
[----:B------:R-:W-:-:S02]  /*2270*/  F2FP.BF16.F32.PACK_AB R90, R93, R92 ;  /* 0x0000005c5d5a723e */ /* 0x000fc400000010ff */
[----:B------:R-:W-:Y:S02]  /*2280*/  LOP3.LUT R0, R3, 0x3800, R0, 0xf8, !PT ;  /* 0x0000380003007812 */ /* 0x000fe400078ef800 */
[----:B------:R-:W-:Y:S02]  /*2290*/  F2FP.BF16.F32.PACK_AB R91, R95, R94 ;  /* 0x0000005e5f5b723e */ /* 0x000fe400000010ff */
[C---:B------:R-:W-:Y:S01]  /*22a0*/  LOP3.LUT R3, R0.reuse, 0x20, RZ, 0x3c, !PT ;  /* 0x0000002000037812 */ /* 0x040fe200078e3cff */
[----:B------:R-:W-:Y:S01]  /*22b0*/  VIADD R2, R0, UR58 ;  /* 0x0000003a00027c36 */ /* 0x000fe20008000000 */
[----:B------:R-:W-:Y:S02]  /*22c0*/  F2FP.BF16.F32.PACK_AB R121, R123, R122 ;  /* 0x0000007a7b79723e */ /* 0x000fe400000010ff */
[----:B------:R-:W-:Y:S01]  /*22d0*/  F2FP.BF16.F32.PACK_AB R24, R25, R24 ;  /* 0x000000181918723e */ /* 0x000fe200000010ff */
[----:B------:R-:W1:Y:S01]  /*22e0*/  @!P2 SYNCS.CCTL.IV [UR58+0x18000] ;  /* 0x01800000ff00a9b1 */ /* 0x000e62000800003a */
[----:B------:R-:W-:Y:S01]  /*22f0*/  F2FP.BF16.F32.PACK_AB R122, R125, R124 ;  /* 0x0000007c7d7a723e */ /* 0x000fe200000010ff */
[----:B------:R-:W-:Y:S01]  /*2300*/  VIADD R3, R3, UR58 ;  /* 0x0000003a03037c36 */ /* 0x000fe20008000000 */
[----:B------:R-:W-:Y:S01]  /*2310*/  F2FP.BF16.F32.PACK_AB R123, R127, R126 ;  /* 0x0000007e7f7b723e */ /* 0x000fe200000010ff */
[----:B-1----:R-:W-:Y:S01]  /*2320*/  STSM.16.M88.4 [R2], R88 ;  /* 0x0000005802007844 */ /* 0x002fe20000000200 */
[----:B------:R-:W-:-:S02]  /*2330*/  F2FP.BF16.F32.PACK_AB R25, R27, R26 ;  /* 0x0000001a1b19723e */ /* 0x000fc400000010ff */
[----:B------:R-:W-:Y:S01]  /*2340*/  F2FP.BF16.F32.PACK_AB R56, R57, R56 ;  /* 0x000000383938723e */ /* 0x000fe200000010ff */
[----:B------:R-:W-:Y:S01]  /*2350*/  STSM.16.M88.4 [R2+0x8000], R120 ;  /* 0x0080007802007844 */ /* 0x000fe20000000200 */
[----:B------:R-:W-:Y:S02]  /*2360*/  F2FP.BF16.F32.PACK_AB R96, R97, R96 ;  /* 0x000000606160723e */ /* 0x000fe400000010ff */
[----:B------:R-:W-:Y:S02]  /*2370*/  F2FP.BF16.F32.PACK_AB R26, R29, R28 ;  /* 0x0000001c1d1a723e */ /* 0x000fe400000010ff */
[----:B------:R-:W-:Y:S02]  /*2380*/  F2FP.BF16.F32.PACK_AB R27, R31, R30 ;  /* 0x0000001e1f1b723e */ /* 0x000fe400000010ff */
[----:B------:R-:W-:Y:S02]  /*2390*/  F2FP.BF16.F32.PACK_AB R57, R59, R58 ;  /* 0x0000003a3b39723e */ /* 0x000fe400000010ff */
[----:B------:R-:W-:Y:S01]  /*23a0*/  F2FP.BF16.F32.PACK_AB R97, R99, R98 ;  /* 0x000000626361723e */ /* 0x000fe200000010ff */
[----:B------:R-:W-:Y:S01]  /*23b0*/  STSM.16.M88.4 [R2+0x4000], R24 ;  /* 0x0040001802007844 */ /* 0x000fe20000000200 */
[----:B------:R-:W-:-:S02]  /*23c0*/  F2FP.BF16.F32.PACK_AB R128, R129, R128 ;  /* 0x000000808180723e */ /* 0x000fc400000010ff */
[----:B------:R-:W-:Y:S02]  /*23d0*/  F2FP.BF16.F32.PACK_AB R58, R61, R60 ;  /* 0x0000003c3d3a723e */ /* 0x000fe400000010ff */
[----:B------:R-:W-:Y:S02]  /*23e0*/  F2FP.BF16.F32.PACK_AB R59, R63, R62 ;  /* 0x0000003e3f3b723e */ /* 0x000fe400000010ff */
[----:B------:R-:W-:Y:S02]  /*23f0*/  LOP3.LUT R4, R0, 0x40, RZ, 0x3c, !PT ;  /* 0x0000004000047812 */ /* 0x000fe400078e3cff */
[----:B------:R-:W-:Y:S01]  /*2400*/  F2FP.BF16.F32.PACK_AB R98, R101, R100 ;  /* 0x000000646562723e */ /* 0x000fe200000010ff */
[----:B------:R-:W-:Y:S01]  /*2410*/  STSM.16.M88.4 [R2+0xc000], R56 ;  /* 0x00c0003802007844 */ /* 0x000fe20000000200 */
[----:B------:R-:W-:Y:S01]  /*2420*/  F2FP.BF16.F32.PACK_AB R99, R103, R102 ;  /* 0x000000666763723e */ /* 0x000fe200000010ff */
[----:B------:R-:W-:Y:S01]  /*2430*/  VIADD R4, R4, UR58 ;  /* 0x0000003a04047c36 */ /* 0x000fe20008000000 */
[----:B------:R-:W-:-:S02]  /*2440*/  F2FP.BF16.F32.PACK_AB R129, R131, R130 ;  /* 0x000000828381723e */ /* 0x000fc400000010ff */
[----:B------:R-:W-:Y:S01]  /*2450*/  F2FP.BF16.F32.PACK_AB R32, R33, R32 ;  /* 0x000000202120723e */ /* 0x000fe200000010ff */
[----:B------:R-:W-:Y:S01]  /*2460*/  STSM.16.M88.4 [R3], R96 ;  /* 0x0000006003007844 */ /* 0x000fe20000000200 */
        /* <DEDUP_REMOVED lines=8> */
[----:B------:R-:W-:Y:S02]  /*24f0*/  F2FP.BF16.F32.PACK_AB R65, R67, R66 ;  /* 0x000000424341723e */ /* 0x000fe400000010ff */
[----:B------:R-:W-:Y:S01]  /*2500*/  F2FP.BF16.F32.PACK_AB R105, R107, R106 ;  /* 0x0000006a6b69723e */ /* 0x000fe200000010ff */
[----:B------:R-:W-:Y:S01]  /*2510*/  STSM.16.M88.4 [R3+0x4000], R32 ;  /* 0x0040002003007844 */ /* 0x000fe20000000200 */
[----:B------:R-:W-:Y:S02]  /*2520*/  F2FP.BF16.F32.PACK_AB R136, R137, R136 ;  /* 0x000000888988723e */ /* 0x000fe400000010ff */
[----:B------:R-:W-:-:S02]  /*2530*/  F2FP.BF16.F32.PACK_AB R66, R69, R68 ;  /* 0x000000444542723e */ /* 0x000fc400000010ff */
[----:B------:R-:W-:Y:S02]  /*2540*/  F2FP.BF16.F32.PACK_AB R67, R71, R70 ;  /* 0x000000464743723e */ /* 0x000fe400000010ff */
[----:B------:R-:W-:Y:S02]  /*2550*/  LOP3.LUT R0, R0, 0x60, RZ, 0x3c, !PT ;  /* 0x0000006000007812 */ /* 0x000fe400078e3cff */
[----:B------:R-:W-:Y:S01]  /*2560*/  F2FP.BF16.F32.PACK_AB R106, R109, R108 ;  /* 0x0000006c6d6a723e */ /* 0x000fe200000010ff */
[----:B------:R-:W-:Y:S01]  /*2570*/  STSM.16.M88.4 [R3+0xc000], R64 ;  /* 0x00c0004003007844 */ /* 0x000fe20000000200 */
[----:B------:R-:W-:Y:S01]  /*2580*/  F2FP.BF16.F32.PACK_AB R107, R111, R110 ;  /* 0x0000006e6f6b723e */ /* 0x000fe200000010ff */
[----:B------:R-:W-:Y:S01]  /*2590*/  VIADD R0, R0, UR58 ;  /* 0x0000003a00007c36 */ /* 0x000fe20008000000 */
[----:B------:R-:W-:Y:S02]  /*25a0*/  F2FP.BF16.F32.PACK_AB R137, R139, R138 ;  /* 0x0000008a8b89723e */ /* 0x000fe400000010ff */
[----:B------:R-:W-:Y:S01]  /*25b0*/  F2FP.BF16.F32.PACK_AB R40, R41, R40 ;  /* 0x000000282928723e */ /* 0x000fe200000010ff */
[----:B------:R-:W-:Y:S01]  /*25c0*/  STSM.16.M88.4 [R4], R104 ;  /* 0x0000006804007844 */ /* 0x000fe20000000200 */
[----:B------:R-:W-:-:S02]  /*25d0*/  F2FP.BF16.F32.PACK_AB R138, R141, R140 ;  /* 0x0000008c8d8a723e */ /* 0x000fc400000010ff */
[----:B------:R-:W-:Y:S02]  /*25e0*/  F2FP.BF16.F32.PACK_AB R139, R143, R142 ;  /* 0x0000008e8f8b723e */ /* 0x000fe400000010ff */
[----:B------:R-:W-:Y:S02]  /*25f0*/  F2FP.BF16.F32.PACK_AB R41, R43, R42 ;  /* 0x0000002a2b29723e */ /* 0x000fe400000010ff */
[----:B------:R-:W-:Y:S01]  /*2600*/  F2FP.BF16.F32.PACK_AB R72, R73, R72 ;  /* 0x000000484948723e */ /* 0x000fe200000010ff */
[----:B------:R-:W-:Y:S01]  /*2610*/  STSM.16.M88.4 [R4+0x8000], R136 ;  /* 0x0080008804007844 */ /* 0x000fe20000000200 */
[----:B------:R-:W-:Y:S02]  /*2620*/  F2FP.BF16.F32.PACK_AB R112, R113, R112 ;  /* 0x000000707170723e */ /* 0x000fe400000010ff */
[----:B------:R-:W-:Y:S02]  /*2630*/  F2FP.BF16.F32.PACK_AB R42, R45, R44 ;  /* 0x0000002c2d2a723e */ /* 0x000fe400000010ff */
[----:B------:R-:W-:-:S02]  /*2640*/  F2FP.BF16.F32.PACK_AB R43, R47, R46 ;  /* 0x0000002e2f2b723e */ /* 0x000fc400000010ff */
[----:B------:R-:W-:Y:S02]  /*2650*/  F2FP.BF16.F32.PACK_AB R73, R75, R74 ;  /* 0x0000004a4b49723e */ /* 0x000fe400000010ff */
[----:B------:R-:W-:Y:S01]  /*2660*/  F2FP.BF16.F32.PACK_AB R113, R115, R114 ;  /* 0x000000727371723e */ /* 0x000fe200000010ff */
[----:B------:R-:W-:Y:S01]  /*2670*/  STSM.16.M88.4 [R4+0x4000], R40 ;  /* 0x0040002804007844 */ /* 0x000fe20000000200 */
[----:B------:R-:W-:Y:S02]  /*2680*/  F2FP.BF16.F32.PACK_AB R144, R145, R144 ;  /* 0x000000909190723e */ /* 0x000fe400000010ff */
[----:B------:R-:W-:Y:S02]  /*2690*/  F2FP.BF16.F32.PACK_AB R74, R77, R76 ;  /* 0x0000004c4d4a723e */ /* 0x000fe400000010ff */
[----:B------:R-:W-:Y:S02]  /*26a0*/  F2FP.BF16.F32.PACK_AB R75, R79, R78 ;  /* 0x0000004e4f4b723e */ /* 0x000fe400000010ff */
[----:B------:R-:W-:-:S02]  /*26b0*/  F2FP.BF16.F32.PACK_AB R114, R117, R116 ;  /* 0x000000747572723e */ /* 0x000fc400000010ff */
[----:B------:R-:W-:Y:S01]  /*26c0*/  F2FP.BF16.F32.PACK_AB R115, R119, R118 ;  /* 0x000000767773723e */ /* 0x000fe200000010ff */
[----:B------:R-:W-:Y:S01]  /*26d0*/  STSM.16.M88.4 [R4+0xc000], R72 ;  /* 0x00c0004804007844 */ /* 0x000fe20000000200 */
[----:B------:R-:W-:Y:S02]  /*26e0*/  F2FP.BF16.F32.PACK_AB R145, R147, R146 ;  /* 0x000000929391723e */ /* 0x000fe400000010ff */
[----:B------:R-:W-:Y:S01]  /*26f0*/  F2FP.BF16.F32.PACK_AB R48, R49, R48 ;  /* 0x000000303130723e */ /* 0x000fe200000010ff */
[----:B------:R-:W-:Y:S01]  /*2700*/  STSM.16.M88.4 [R0], R112 ;  /* 0x0000007000007844 */ /* 0x000fe20000000200 */
[----:B------:R-:W-:Y:S02]  /*2710*/  F2FP.BF16.F32.PACK_AB R146, R149, R148 ;  /* 0x000000949592723e */ /* 0x000fe400000010ff */
[----:B------:R-:W-:Y:S02]  /*2720*/  F2FP.BF16.F32.PACK_AB R147, R151, R150 ;  /* 0x000000969793723e */ /* 0x000fe400000010ff */
[----:B------:R-:W-:-:S02]  /*2730*/  F2FP.BF16.F32.PACK_AB R49, R51, R50 ;  /* 0x000000323331723e */ /* 0x000fc400000010ff */
[----:B------:R-:W-:Y:S01]  /*2740*/  F2FP.BF16.F32.PACK_AB R80, R81, R80 ;  /* 0x000000505150723e */ /* 0x000fe200000010ff */
[----:B------:R-:W-:Y:S01]  /*2750*/  STSM.16.M88.4 [R0+0x8000], R144 ;  /* 0x0080009000007844 */ /* 0x000fe20000000200 */
[----:B------:R-:W-:Y:S02]  /*2760*/  F2FP.BF16.F32.PACK_AB R50, R53, R52 ;  /* 0x000000343532723e */ /* 0x000fe400000010ff */
[----:B------:R-:W-:Y:S02]  /*2770*/  F2FP.BF16.F32.PACK_AB R51, R55, R54 ;  /* 0x000000363733723e */ /* 0x000fe400000010ff */
[----:B------:R-:W-:Y:S02]  /*2780*/  F2FP.BF16.F32.PACK_AB R81, R83, R82 ;  /* 0x000000525351723e */ /* 0x000fe400000010ff */
[----:B------:R-:W-:Y:S01]  /*2790*/  F2FP.BF16.F32.PACK_AB R82, R85, R84 ;  /* 0x000000545552723e */ /* 0x000fe200000010ff */
[----:B------:R-:W-:Y:S01]  /*27a0*/  STSM.16.M88.4 [R0+0x4000], R48 ;  /* 0x0040003000007844 */ /* 0x000fe20000000200 */
[----:B------:R-:W-:-:S02]  /*27b0*/  F2FP.BF16.F32.PACK_AB R83, R87, R86 ;  /* 0x000000565753723e */ /* 0x000fc400000010ff */
[----:B------:R-:W-:-:S03]  /*27c0*/  ISETP.LT.U32.AND P0, PT, R6, 0x40, P0 ;  /* 0x000000400600780c */ /* 0x000fc60000701070 */
[----:B------:R-:W-:Y:S01]  /*27d0*/  STSM.16.M88.4 [R0+0xc000], R80 ;  /* 0x00c0005000007844 */ /* 0x000fe20000000200 */
[----:B------:R1:W-:Y:S06]  /*27e0*/  MEMBAR.ALL.CTA ;  /* 0x0000000000007992 */ /* 0x0003ec0000008000 */
[----:B-1----:R-:W1:Y:S03]  /*27f0*/  FENCE.VIEW.ASYNC.S ;  /* 0x00000000000073c6 */ /* 0x002e660000000000 */
[----:B-1----:R-:W-:Y:S01]  /*2800*/  VOTEU.ANY UP0, P0 ;  /* 0x00000000003f7886 */ /* 0x002fe20000000100 */
[----:B------:R-:W-:-:S04]  /*2810*/  VOTEU.ANY UP1, P0 ;  /* 0x00000000003f7886 */ /* 0x000fc80000020100 */
[----:B---3--:R-:W-:Y:S01]  /*2820*/  @UP0 UMOV UR8, UR52 ;  /* 0x0000003400080c82 */ /* 0x008fe20008000000 */
[----:B------:R-:W-:Y:S01]  /*2830*/  @UP0 UMOV UR9, UR53 ;  /* 0x0000003500090c82 */ /* 0x000fe20008000000 */
[----:B------:R-:W-:Y:S06]  /*2840*/  BAR.SYNC.DEFER_BLOCKING 0x0 ;  /* 0x0000000000007b1d */ /* 0x000fec0000010000 */
[----:B------:R1:W-:Y:S01]  /*2850*/  @UP1 UTMASTG.2D [UR12], [UR8] ;  /* 0x0000000c080013b5 */ /* 0x0003e20008008000 */
[----:B------:R0:W-:Y:S01]  /*2860*/  UTMACMDFLUSH ;  /* 0x00000000000079b7 */ /* 0x0001e20000000000 */
[----:B------:R-:W-:-:S04]  /*2870*/  DEPBAR.LE SB0, 0x0 ;  /* 0x000080000000791a */ /* 0x000fc80000000000 */
[----:B------:R-:W-:Y:S06]  /*2880*/  BAR.SYNC.DEFER_BLOCKING 0x0 ;  /* 0x0000000000007b1d */ /* 0x000fec0000010000 */
[----:B-1----:R-:W-:Y:S05]  /*2890*/  EXIT ;  /* 0x000000000000794d */ /* 0x002fea0003800000 */
.L_x_48:
[----:B------:R-:W1:Y:S02]  /*28a0*/  SYNCS.PHASECHK.TRANS64.TRYWAIT P0, [UR58+0x18000], R2 ;  /* 0x01800002ff0075a7 */ /* 0x000e64000800017a */
[----:B-1----:R-:W-:Y:S05]  /*28b0*/  @!P0 BRA `(.L_x_48) ;  /* 0xfffffffc00f88947 */ /* 0x002fea000383ffff */
[----:B------:R-:W-:Y:S05]  /*28c0*/  BRA `(.L_x_50) ;  /* 0xfffffff400807947 */ /* 0x000fea000383ffff */
.L_x_51:
[----:B------:R-:W-:-:S00]  /*28d0*/  BRA `(.L_x_51) ;  /* 0xfffffffc00fc7947 */ /* 0x000fc0000383ffff */
[----:B------:R-:W-:-:S00]  /*28e0*/  NOP ;  /* 0x0000000000007918 */ /* 0x000fc00000000000 */
        /* <DEDUP_REMOVED lines=9> */
.L_x_52:


//--------------------- .nv.shared.gluon_wgmma    --------------------------
	.section	.nv.shared.gluon_wgmma,"aw",@nobits
	.sectionflags	@""
	.align	16
	.zero		1024


//--------------------- .nv.shared.reserved.0     --------------------------
	.section	.nv.shared.reserved.0,"aw",@nobits
	.weak		__nv_reservedSMEM_offset_0_alias
	.size		__nv_reservedSMEM_offset_0_alias, 0, 0
	.other		__nv_reservedSMEM_offset_0_alias,@"STO_CUDA_RESERVED_SHARED STV_DEFAULT"
__nv_reservedSMEM_offset_0_alias:
	.zero		0


//--------------------- .nv.constant0.gluon_wgmma --------------------------
	.section	.nv.constant0.gluon_wgmma,"a",@progbits
	.sectionflags	@""
	.align	4
.nv.constant0.gluon_wgmma:
	.zero		608


//--------------------- SYMBOLS --------------------------

	.type		.nv.reservedSmem.offset0,@object
	.size		.nv.reservedSmem.offset0,0x4
